//
// Generated by NVIDIA NVVM Compiler
//
// Compiler Build ID: CL-36424714
// Cuda compilation tools, release 13.0, V13.0.88
// Based on NVVM 20.0.0
//

.version 9.0
.target sm_100
.address_size 64

	// .globl	_Z14matmul_naive_1PdS_S_i
// _ZZ12matmul_blockPdS_S_iE6a_temp has been demoted
// _ZZ12matmul_blockPdS_S_iE6b_temp has been demoted
// _ZZ12matmul_blockPdS_S_iE6c_temp has been demoted

.visible .entry _Z14matmul_naive_1PdS_S_i(
	.param .u64 .ptr .align 1 _Z14matmul_naive_1PdS_S_i_param_0,
	.param .u64 .ptr .align 1 _Z14matmul_naive_1PdS_S_i_param_1,
	.param .u64 .ptr .align 1 _Z14matmul_naive_1PdS_S_i_param_2,
	.param .u32 _Z14matmul_naive_1PdS_S_i_param_3
)
{
	.reg .pred 	%p<10>;
	.reg .b32 	%r<81>;
	.reg .b32 	%f<37>;
	.reg .b64 	%rd<47>;
	.reg .b64 	%fd<62>;

	ld.param.u64 	%rd4, [_Z14matmul_naive_1PdS_S_i_param_0];
	ld.param.u64 	%rd5, [_Z14matmul_naive_1PdS_S_i_param_1];
	ld.param.u64 	%rd3, [_Z14matmul_naive_1PdS_S_i_param_2];
	ld.param.u32 	%r44, [_Z14matmul_naive_1PdS_S_i_param_3];
	cvta.to.global.u64 	%rd1, %rd5;
	cvta.to.global.u64 	%rd2, %rd4;
	mov.u32 	%r45, %ctaid.x;
	mov.u32 	%r46, %ntid.x;
	mov.u32 	%r47, %tid.x;
	mad.lo.s32 	%r1, %r45, %r46, %r47;
	mov.u32 	%r48, %ctaid.y;
	mov.u32 	%r49, %ntid.y;
	mul.lo.s32 	%r2, %r48, %r49;
	mov.u32 	%r3, %tid.y;
	add.s32 	%r50, %r2, %r3;
	max.s32 	%r51, %r1, %r50;
	setp.ge.s32 	%p1, %r51, %r44;
	@%p1 bra 	$L__BB0_13;
	mul.lo.s32 	%r5, %r44, %r1;
	and.b32  	%r6, %r44, 7;
	setp.lt.u32 	%p2, %r44, 8;
	mov.f32 	%f36, 0f00000000;
	mov.b32 	%r79, 0;
	@%p2 bra 	$L__BB0_4;
	and.b32  	%r79, %r44, 2147483640;
	neg.s32 	%r77, %r79;
	add.s32 	%r53, %r3, %r44;
	add.s32 	%r76, %r53, %r2;
	shl.b32 	%r10, %r44, 3;
	shl.b32 	%r54, %r44, 1;
	add.s32 	%r75, %r50, %r54;
	mad.lo.s32 	%r74, %r44, 3, %r50;
	shl.b32 	%r55, %r44, 2;
	add.s32 	%r73, %r50, %r55;
	mad.lo.s32 	%r72, %r44, 5, %r50;
	mad.lo.s32 	%r71, %r44, 6, %r50;
	mad.lo.s32 	%r70, %r44, 7, %r50;
	mov.f32 	%f36, 0f00000000;
	mov.u32 	%r68, %r5;
	mov.u32 	%r69, %r50;
$L__BB0_3:
	.pragma "nounroll";
	mul.wide.s32 	%rd6, %r68, 8;
	add.s64 	%rd7, %rd2, %rd6;
	ld.global.f64 	%fd1, [%rd7];
	mul.wide.u32 	%rd8, %r69, 8;
	add.s64 	%rd9, %rd1, %rd8;
	ld.global.f64 	%fd2, [%rd9];
	cvt.f64.f32 	%fd3, %f36;
	fma.rn.f64 	%fd4, %fd1, %fd2, %fd3;
	cvt.rn.f32.f64 	%f16, %fd4;
	ld.global.f64 	%fd5, [%rd7+8];
	mul.wide.u32 	%rd10, %r76, 8;
	add.s64 	%rd11, %rd1, %rd10;
	ld.global.f64 	%fd6, [%rd11];
	cvt.f64.f32 	%fd7, %f16;
	fma.rn.f64 	%fd8, %fd5, %fd6, %fd7;
	cvt.rn.f32.f64 	%f17, %fd8;
	ld.global.f64 	%fd9, [%rd7+16];
	mul.wide.u32 	%rd12, %r75, 8;
	add.s64 	%rd13, %rd1, %rd12;
	ld.global.f64 	%fd10, [%rd13];
	cvt.f64.f32 	%fd11, %f17;
	fma.rn.f64 	%fd12, %fd9, %fd10, %fd11;
	cvt.rn.f32.f64 	%f18, %fd12;
	ld.global.f64 	%fd13, [%rd7+24];
	mul.wide.u32 	%rd14, %r74, 8;
	add.s64 	%rd15, %rd1, %rd14;
	ld.global.f64 	%fd14, [%rd15];
	cvt.f64.f32 	%fd15, %f18;
	fma.rn.f64 	%fd16, %fd13, %fd14, %fd15;
	cvt.rn.f32.f64 	%f19, %fd16;
	ld.global.f64 	%fd17, [%rd7+32];
	mul.wide.u32 	%rd16, %r73, 8;
	add.s64 	%rd17, %rd1, %rd16;
	ld.global.f64 	%fd18, [%rd17];
	cvt.f64.f32 	%fd19, %f19;
	fma.rn.f64 	%fd20, %fd17, %fd18, %fd19;
	cvt.rn.f32.f64 	%f20, %fd20;
	ld.global.f64 	%fd21, [%rd7+40];
	mul.wide.u32 	%rd18, %r72, 8;
	add.s64 	%rd19, %rd1, %rd18;
	ld.global.f64 	%fd22, [%rd19];
	cvt.f64.f32 	%fd23, %f20;
	fma.rn.f64 	%fd24, %fd21, %fd22, %fd23;
	cvt.rn.f32.f64 	%f21, %fd24;
	ld.global.f64 	%fd25, [%rd7+48];
	mul.wide.u32 	%rd20, %r71, 8;
	add.s64 	%rd21, %rd1, %rd20;
	ld.global.f64 	%fd26, [%rd21];
	cvt.f64.f32 	%fd27, %f21;
	fma.rn.f64 	%fd28, %fd25, %fd26, %fd27;
	cvt.rn.f32.f64 	%f22, %fd28;
	ld.global.f64 	%fd29, [%rd7+56];
	mul.wide.u32 	%rd22, %r70, 8;
	add.s64 	%rd23, %rd1, %rd22;
	ld.global.f64 	%fd30, [%rd23];
	cvt.f64.f32 	%fd31, %f22;
	fma.rn.f64 	%fd32, %fd29, %fd30, %fd31;
	cvt.rn.f32.f64 	%f36, %fd32;
	add.s32 	%r77, %r77, 8;
	add.s32 	%r76, %r76, %r10;
	add.s32 	%r75, %r75, %r10;
	add.s32 	%r74, %r74, %r10;
	add.s32 	%r73, %r73, %r10;
	add.s32 	%r72, %r72, %r10;
	add.s32 	%r71, %r71, %r10;
	add.s32 	%r70, %r70, %r10;
	add.s32 	%r69, %r69, %r10;
	add.s32 	%r68, %r68, 8;
	setp.ne.s32 	%p3, %r77, 0;
	@%p3 bra 	$L__BB0_3;
$L__BB0_4:
	setp.eq.s32 	%p4, %r6, 0;
	@%p4 bra 	$L__BB0_12;
	and.b32  	%r38, %r44, 3;
	setp.lt.u32 	%p5, %r6, 4;
	@%p5 bra 	$L__BB0_7;
	add.s32 	%r56, %r79, %r5;
	mul.wide.s32 	%rd24, %r56, 8;
	add.s64 	%rd25, %rd2, %rd24;
	ld.global.f64 	%fd33, [%rd25];
	mad.lo.s32 	%r57, %r79, %r44, %r50;
	mul.wide.u32 	%rd26, %r57, 8;
	add.s64 	%rd27, %rd1, %rd26;
	ld.global.f64 	%fd34, [%rd27];
	cvt.f64.f32 	%fd35, %f36;
	fma.rn.f64 	%fd36, %fd33, %fd34, %fd35;
	cvt.rn.f32.f64 	%f24, %fd36;
	ld.global.f64 	%fd37, [%rd25+8];
	add.s32 	%r58, %r57, %r44;
	mul.wide.u32 	%rd28, %r58, 8;
	add.s64 	%rd29, %rd1, %rd28;
	ld.global.f64 	%fd38, [%rd29];
	cvt.f64.f32 	%fd39, %f24;
	fma.rn.f64 	%fd40, %fd37, %fd38, %fd39;
	cvt.rn.f32.f64 	%f25, %fd40;
	ld.global.f64 	%fd41, [%rd25+16];
	add.s32 	%r59, %r58, %r44;
	mul.wide.u32 	%rd30, %r59, 8;
	add.s64 	%rd31, %rd1, %rd30;
	ld.global.f64 	%fd42, [%rd31];
	cvt.f64.f32 	%fd43, %f25;
	fma.rn.f64 	%fd44, %fd41, %fd42, %fd43;
	cvt.rn.f32.f64 	%f26, %fd44;
	ld.global.f64 	%fd45, [%rd25+24];
	add.s32 	%r60, %r59, %r44;
	mul.wide.u32 	%rd32, %r60, 8;
	add.s64 	%rd33, %rd1, %rd32;
	ld.global.f64 	%fd46, [%rd33];
	cvt.f64.f32 	%fd47, %f26;
	fma.rn.f64 	%fd48, %fd45, %fd46, %fd47;
	cvt.rn.f32.f64 	%f36, %fd48;
	add.s32 	%r79, %r79, 4;
$L__BB0_7:
	setp.eq.s32 	%p6, %r38, 0;
	@%p6 bra 	$L__BB0_12;
	setp.eq.s32 	%p7, %r38, 1;
	@%p7 bra 	$L__BB0_10;
	add.s32 	%r61, %r79, %r5;
	mul.wide.s32 	%rd34, %r61, 8;
	add.s64 	%rd35, %rd2, %rd34;
	ld.global.f64 	%fd49, [%rd35];
	mad.lo.s32 	%r62, %r79, %r44, %r50;
	mul.wide.u32 	%rd36, %r62, 8;
	add.s64 	%rd37, %rd1, %rd36;
	ld.global.f64 	%fd50, [%rd37];
	cvt.f64.f32 	%fd51, %f36;
	fma.rn.f64 	%fd52, %fd49, %fd50, %fd51;
	cvt.rn.f32.f64 	%f28, %fd52;
	ld.global.f64 	%fd53, [%rd35+8];
	add.s32 	%r63, %r62, %r44;
	mul.wide.u32 	%rd38, %r63, 8;
	add.s64 	%rd39, %rd1, %rd38;
	ld.global.f64 	%fd54, [%rd39];
	cvt.f64.f32 	%fd55, %f28;
	fma.rn.f64 	%fd56, %fd53, %fd54, %fd55;
	cvt.rn.f32.f64 	%f36, %fd56;
	add.s32 	%r79, %r79, 2;
$L__BB0_10:
	and.b32  	%r64, %r44, 1;
	setp.eq.b32 	%p8, %r64, 1;
	not.pred 	%p9, %p8;
	@%p9 bra 	$L__BB0_12;
	add.s32 	%r65, %r79, %r5;
	mul.wide.s32 	%rd40, %r65, 8;
	add.s64 	%rd41, %rd2, %rd40;
	ld.global.f64 	%fd57, [%rd41];
	mad.lo.s32 	%r66, %r79, %r44, %r50;
	mul.wide.u32 	%rd42, %r66, 8;
	add.s64 	%rd43, %rd1, %rd42;
	ld.global.f64 	%fd58, [%rd43];
	cvt.f64.f32 	%fd59, %f36;
	fma.rn.f64 	%fd60, %fd57, %fd58, %fd59;
	cvt.rn.f32.f64 	%f36, %fd60;
$L__BB0_12:
	cvt.f64.f32 	%fd61, %f36;
	add.s32 	%r67, %r5, %r50;
	cvta.to.global.u64 	%rd44, %rd3;
	mul.wide.s32 	%rd45, %r67, 8;
	add.s64 	%rd46, %rd44, %rd45;
	st.global.f64 	[%rd46], %fd61;
$L__BB0_13:
	ret;

}
	// .globl	_Z14matmul_naive_2PdS_S_i
.visible .entry _Z14matmul_naive_2PdS_S_i(
	.param .u64 .ptr .align 1 _Z14matmul_naive_2PdS_S_i_param_0,
	.param .u64 .ptr .align 1 _Z14matmul_naive_2PdS_S_i_param_1,
	.param .u64 .ptr .align 1 _Z14matmul_naive_2PdS_S_i_param_2,
	.param .u32 _Z14matmul_naive_2PdS_S_i_param_3
)
{
	.reg .pred 	%p<10>;
	.reg .b32 	%r<42>;
	.reg .b32 	%f<37>;
	.reg .b64 	%rd<67>;
	.reg .b64 	%fd<62>;

	ld.param.u64 	%rd14, [_Z14matmul_naive_2PdS_S_i_param_0];
	ld.param.u64 	%rd15, [_Z14matmul_naive_2PdS_S_i_param_1];
	ld.param.u32 	%r18, [_Z14matmul_naive_2PdS_S_i_param_3];
	cvta.to.global.u64 	%rd1, %rd15;
	cvta.to.global.u64 	%rd2, %rd14;
	mov.u32 	%r19, %ctaid.x;
	mov.u32 	%r20, %ntid.x;
	mov.u32 	%r21, %tid.x;
	mad.lo.s32 	%r1, %r19, %r20, %r21;
	mov.u32 	%r22, %ctaid.y;
	mov.u32 	%r23, %ntid.y;
	mov.u32 	%r24, %tid.y;
	mad.lo.s32 	%r25, %r22, %r23, %r24;
	max.s32 	%r26, %r1, %r25;
	setp.ge.s32 	%p1, %r26, %r18;
	@%p1 bra 	$L__BB1_13;
	mul.lo.s32 	%r3, %r18, %r25;
	and.b32  	%r4, %r18, 7;
	setp.lt.u32 	%p2, %r18, 8;
	mov.f32 	%f36, 0f00000000;
	mov.b32 	%r40, 0;
	@%p2 bra 	$L__BB1_4;
	and.b32  	%r40, %r18, 2147483640;
	neg.s32 	%r38, %r40;
	mul.wide.s32 	%rd16, %r18, 8;
	add.s64 	%rd3, %rd1, %rd16;
	mul.wide.s32 	%rd17, %r18, 16;
	add.s64 	%rd4, %rd1, %rd17;
	mul.wide.s32 	%rd18, %r18, 24;
	add.s64 	%rd5, %rd1, %rd18;
	mul.wide.s32 	%rd19, %r18, 32;
	add.s64 	%rd6, %rd1, %rd19;
	mul.wide.s32 	%rd20, %r18, 40;
	add.s64 	%rd7, %rd1, %rd20;
	mul.wide.s32 	%rd21, %r18, 48;
	add.s64 	%rd8, %rd1, %rd21;
	mul.wide.s32 	%rd22, %r18, 56;
	add.s64 	%rd9, %rd1, %rd22;
	mul.wide.u32 	%rd23, %r3, 8;
	add.s64 	%rd24, %rd23, %rd2;
	add.s64 	%rd66, %rd24, 32;
	mov.f32 	%f36, 0f00000000;
	mov.u32 	%r37, %r1;
$L__BB1_3:
	.pragma "nounroll";
	mul.wide.s32 	%rd25, %r37, 8;
	add.s64 	%rd26, %rd3, %rd25;
	add.s64 	%rd27, %rd4, %rd25;
	add.s64 	%rd28, %rd5, %rd25;
	add.s64 	%rd29, %rd6, %rd25;
	add.s64 	%rd30, %rd7, %rd25;
	add.s64 	%rd31, %rd8, %rd25;
	add.s64 	%rd32, %rd9, %rd25;
	add.s64 	%rd33, %rd1, %rd25;
	ld.global.f64 	%fd1, [%rd66+-32];
	ld.global.f64 	%fd2, [%rd33];
	cvt.f64.f32 	%fd3, %f36;
	fma.rn.f64 	%fd4, %fd1, %fd2, %fd3;
	cvt.rn.f32.f64 	%f16, %fd4;
	ld.global.f64 	%fd5, [%rd66+-24];
	ld.global.f64 	%fd6, [%rd26];
	cvt.f64.f32 	%fd7, %f16;
	fma.rn.f64 	%fd8, %fd5, %fd6, %fd7;
	cvt.rn.f32.f64 	%f17, %fd8;
	ld.global.f64 	%fd9, [%rd66+-16];
	ld.global.f64 	%fd10, [%rd27];
	cvt.f64.f32 	%fd11, %f17;
	fma.rn.f64 	%fd12, %fd9, %fd10, %fd11;
	cvt.rn.f32.f64 	%f18, %fd12;
	ld.global.f64 	%fd13, [%rd66+-8];
	ld.global.f64 	%fd14, [%rd28];
	cvt.f64.f32 	%fd15, %f18;
	fma.rn.f64 	%fd16, %fd13, %fd14, %fd15;
	cvt.rn.f32.f64 	%f19, %fd16;
	ld.global.f64 	%fd17, [%rd66];
	ld.global.f64 	%fd18, [%rd29];
	cvt.f64.f32 	%fd19, %f19;
	fma.rn.f64 	%fd20, %fd17, %fd18, %fd19;
	cvt.rn.f32.f64 	%f20, %fd20;
	ld.global.f64 	%fd21, [%rd66+8];
	ld.global.f64 	%fd22, [%rd30];
	cvt.f64.f32 	%fd23, %f20;
	fma.rn.f64 	%fd24, %fd21, %fd22, %fd23;
	cvt.rn.f32.f64 	%f21, %fd24;
	ld.global.f64 	%fd25, [%rd66+16];
	ld.global.f64 	%fd26, [%rd31];
	cvt.f64.f32 	%fd27, %f21;
	fma.rn.f64 	%fd28, %fd25, %fd26, %fd27;
	cvt.rn.f32.f64 	%f22, %fd28;
	ld.global.f64 	%fd29, [%rd66+24];
	ld.global.f64 	%fd30, [%rd32];
	cvt.f64.f32 	%fd31, %f22;
	fma.rn.f64 	%fd32, %fd29, %fd30, %fd31;
	cvt.rn.f32.f64 	%f36, %fd32;
	add.s32 	%r38, %r38, 8;
	shl.b32 	%r28, %r18, 3;
	add.s32 	%r37, %r37, %r28;
	add.s64 	%rd66, %rd66, 64;
	setp.ne.s32 	%p3, %r38, 0;
	@%p3 bra 	$L__BB1_3;
$L__BB1_4:
	setp.eq.s32 	%p4, %r4, 0;
	@%p4 bra 	$L__BB1_12;
	and.b32  	%r12, %r18, 3;
	setp.lt.u32 	%p5, %r4, 4;
	@%p5 bra 	$L__BB1_7;
	add.s32 	%r29, %r40, %r3;
	mul.wide.u32 	%rd34, %r29, 8;
	add.s64 	%rd35, %rd2, %rd34;
	ld.global.f64 	%fd33, [%rd35];
	mad.lo.s32 	%r30, %r40, %r18, %r1;
	mul.wide.s32 	%rd36, %r30, 8;
	add.s64 	%rd37, %rd1, %rd36;
	ld.global.f64 	%fd34, [%rd37];
	cvt.f64.f32 	%fd35, %f36;
	fma.rn.f64 	%fd36, %fd33, %fd34, %fd35;
	cvt.rn.f32.f64 	%f24, %fd36;
	cvt.u64.u32 	%rd38, %r3;
	cvt.u64.u32 	%rd39, %r40;
	add.s64 	%rd40, %rd39, %rd38;
	shl.b64 	%rd41, %rd40, 3;
	add.s64 	%rd42, %rd2, %rd41;
	ld.global.f64 	%fd37, [%rd42+8];
	mul.wide.s32 	%rd43, %r18, 8;
	add.s64 	%rd44, %rd37, %rd43;
	ld.global.f64 	%fd38, [%rd44];
	cvt.f64.f32 	%fd39, %f24;
	fma.rn.f64 	%fd40, %fd37, %fd38, %fd39;
	cvt.rn.f32.f64 	%f25, %fd40;
	ld.global.f64 	%fd41, [%rd42+16];
	add.s64 	%rd45, %rd44, %rd43;
	ld.global.f64 	%fd42, [%rd45];
	cvt.f64.f32 	%fd43, %f25;
	fma.rn.f64 	%fd44, %fd41, %fd42, %fd43;
	cvt.rn.f32.f64 	%f26, %fd44;
	ld.global.f64 	%fd45, [%rd42+24];
	add.s64 	%rd46, %rd45, %rd43;
	ld.global.f64 	%fd46, [%rd46];
	cvt.f64.f32 	%fd47, %f26;
	fma.rn.f64 	%fd48, %fd45, %fd46, %fd47;
	cvt.rn.f32.f64 	%f36, %fd48;
	add.s32 	%r40, %r40, 4;
$L__BB1_7:
	setp.eq.s32 	%p6, %r12, 0;
	@%p6 bra 	$L__BB1_12;
	setp.eq.s32 	%p7, %r12, 1;
	@%p7 bra 	$L__BB1_10;
	add.s32 	%r31, %r40, %r3;
	mul.wide.u32 	%rd47, %r31, 8;
	add.s64 	%rd48, %rd2, %rd47;
	ld.global.f64 	%fd49, [%rd48];
	mad.lo.s32 	%r32, %r40, %r18, %r1;
	mul.wide.s32 	%rd49, %r32, 8;
	add.s64 	%rd50, %rd1, %rd49;
	ld.global.f64 	%fd50, [%rd50];
	cvt.f64.f32 	%fd51, %f36;
	fma.rn.f64 	%fd52, %fd49, %fd50, %fd51;
	cvt.rn.f32.f64 	%f28, %fd52;
	cvt.u64.u32 	%rd51, %r3;
	cvt.u64.u32 	%rd52, %r40;
	add.s64 	%rd53, %rd52, %rd51;
	shl.b64 	%rd54, %rd53, 3;
	add.s64 	%rd55, %rd2, %rd54;
	ld.global.f64 	%fd53, [%rd55+8];
	mul.wide.s32 	%rd56, %r18, 8;
	add.s64 	%rd57, %rd50, %rd56;
	ld.global.f64 	%fd54, [%rd57];
	cvt.f64.f32 	%fd55, %f28;
	fma.rn.f64 	%fd56, %fd53, %fd54, %fd55;
	cvt.rn.f32.f64 	%f36, %fd56;
	add.s32 	%r40, %r40, 2;
$L__BB1_10:
	and.b32  	%r33, %r18, 1;
	setp.eq.b32 	%p8, %r33, 1;
	not.pred 	%p9, %p8;
	@%p9 bra 	$L__BB1_12;
	add.s32 	%r34, %r40, %r3;
	mul.wide.u32 	%rd58, %r34, 8;
	add.s64 	%rd59, %rd2, %rd58;
	ld.global.f64 	%fd57, [%rd59];
	mad.lo.s32 	%r35, %r40, %r18, %r1;
	mul.wide.s32 	%rd60, %r35, 8;
	add.s64 	%rd61, %rd1, %rd60;
	ld.global.f64 	%fd58, [%rd61];
	cvt.f64.f32 	%fd59, %f36;
	fma.rn.f64 	%fd60, %fd57, %fd58, %fd59;
	cvt.rn.f32.f64 	%f36, %fd60;
$L__BB1_12:
	ld.param.u64 	%rd65, [_Z14matmul_naive_2PdS_S_i_param_2];
	cvt.f64.f32 	%fd61, %f36;
	add.s32 	%r36, %r3, %r1;
	cvta.to.global.u64 	%rd62, %rd65;
	mul.wide.s32 	%rd63, %r36, 8;
	add.s64 	%rd64, %rd62, %rd63;
	st.global.f64 	[%rd64], %fd61;
$L__BB1_13:
	ret;

}
	// .globl	_Z12matmul_blockPdS_S_i
.visible .entry _Z12matmul_blockPdS_S_i(
	.param .u64 .ptr .align 1 _Z12matmul_blockPdS_S_i_param_0,
	.param .u64 .ptr .align 1 _Z12matmul_blockPdS_S_i_param_1,
	.param .u64 .ptr .align 1 _Z12matmul_blockPdS_S_i_param_2,
	.param .u32 _Z12matmul_blockPdS_S_i_param_3
)
{
	.reg .pred 	%p<8>;
	.reg .b32 	%r<87>;
	.reg .b32 	%f<15>;
	.reg .b64 	%rd<39>;
	.reg .b64 	%fd<86>;
	// demoted variable
	.shared .align 8 .b8 _ZZ12matmul_blockPdS_S_iE6a_temp[32];
	// demoted variable
	.shared .align 8 .b8 _ZZ12matmul_blockPdS_S_iE6b_temp[32];
	// demoted variable
	.shared .align 8 .b8 _ZZ12matmul_blockPdS_S_iE6c_temp[32];
	ld.param.u64 	%rd4, [_Z12matmul_blockPdS_S_i_param_0];
	ld.param.u64 	%rd5, [_Z12matmul_blockPdS_S_i_param_1];
	ld.param.u32 	%r37, [_Z12matmul_blockPdS_S_i_param_3];
	cvta.to.global.u64 	%rd1, %rd5;
	cvta.to.global.u64 	%rd2, %rd4;
	mov.u32 	%r38, %ctaid.x;
	mov.u32 	%r39, %ntid.x;
	mov.u32 	%r1, %tid.x;
	mad.lo.s32 	%r2, %r38, %r39, %r1;
	mov.u32 	%r40, %ctaid.y;
	mov.u32 	%r41, %ntid.y;
	mov.u32 	%r3, %tid.y;
	mad.lo.s32 	%r4, %r40, %r41, %r3;
	shr.u32 	%r42, %r37, 31;
	add.s32 	%r43, %r37, %r42;
	shr.s32 	%r5, %r43, 1;
	add.s32 	%r6, %r3, %r1;
	shl.b32 	%r44, %r6, 3;
	mov.u32 	%r45, _ZZ12matmul_blockPdS_S_iE6c_temp;
	add.s32 	%r7, %r45, %r44;
	mov.b64 	%rd6, 0;
	st.shared.u64 	[%r7], %rd6;
	add.s32 	%r46, %r37, 1;
	setp.lt.u32 	%p1, %r46, 3;
	@%p1 bra 	$L__BB2_9;
	mad.lo.s32 	%r8, %r37, %r4, %r1;
	add.s32 	%r48, %r6, %r3;
	shl.b32 	%r49, %r48, 3;
	mov.u32 	%r50, _ZZ12matmul_blockPdS_S_iE6a_temp;
	add.s32 	%r9, %r50, %r49;
	mov.u32 	%r51, _ZZ12matmul_blockPdS_S_iE6b_temp;
	add.s32 	%r10, %r51, %r49;
	shl.b32 	%r52, %r3, 3;
	add.s32 	%r11, %r7, %r52;
	shl.b32 	%r53, %r3, 4;
	add.s32 	%r12, %r50, %r53;
	add.s32 	%r54, %r5, -1;
	setp.lt.u32 	%p2, %r54, 3;
	shl.b32 	%r55, %r1, 3;
	add.s32 	%r13, %r51, %r55;
	mov.b32 	%r86, 0;
	@%p2 bra 	$L__BB2_4;
	and.b32  	%r56, %r5, -4;
	neg.s32 	%r84, %r56;
	add.s32 	%r57, %r3, 6;
	mad.lo.s32 	%r82, %r37, %r57, %r2;
	shl.b32 	%r16, %r37, 3;
	add.s32 	%r58, %r3, 4;
	mad.lo.s32 	%r81, %r37, %r58, %r2;
	add.s32 	%r59, %r3, 2;
	mad.lo.s32 	%r80, %r37, %r59, %r2;
	mad.lo.s32 	%r79, %r3, %r37, %r2;
	mov.u32 	%r83, %r8;
$L__BB2_3:
	.pragma "nounroll";
	and.b32  	%r86, %r5, -4;
	mul.wide.u32 	%rd7, %r83, 8;
	add.s64 	%rd8, %rd2, %rd7;
	ld.global.f64 	%fd1, [%rd8];
	st.shared.f64 	[%r9], %fd1;
	mul.wide.u32 	%rd9, %r79, 8;
	add.s64 	%rd10, %rd1, %rd9;
	ld.global.f64 	%fd2, [%rd10];
	st.shared.f64 	[%r10], %fd2;
	bar.sync 	0;
	ld.shared.f64 	%fd3, [%r12];
	ld.shared.f64 	%fd4, [%r13];
	fma.rn.f64 	%fd5, %fd3, %fd4, 0d0000000000000000;
	cvt.rn.f32.f64 	%f1, %fd5;
	ld.shared.f64 	%fd6, [%r12+8];
	ld.shared.f64 	%fd7, [%r13+16];
	cvt.f64.f32 	%fd8, %f1;
	fma.rn.f64 	%fd9, %fd6, %fd7, %fd8;
	cvt.rn.f32.f64 	%f2, %fd9;
	bar.sync 	0;
	cvt.f64.f32 	%fd10, %f2;
	ld.shared.f64 	%fd11, [%r11];
	add.f64 	%fd12, %fd11, %fd10;
	st.shared.f64 	[%r11], %fd12;
	add.s32 	%r60, %r83, 2;
	mul.wide.u32 	%rd11, %r60, 8;
	add.s64 	%rd12, %rd2, %rd11;
	ld.global.f64 	%fd13, [%rd12];
	st.shared.f64 	[%r9], %fd13;
	mul.wide.u32 	%rd13, %r80, 8;
	add.s64 	%rd14, %rd1, %rd13;
	ld.global.f64 	%fd14, [%rd14];
	st.shared.f64 	[%r10], %fd14;
	bar.sync 	0;
	ld.shared.f64 	%fd15, [%r12];
	ld.shared.f64 	%fd16, [%r13];
	fma.rn.f64 	%fd17, %fd15, %fd16, 0d0000000000000000;
	cvt.rn.f32.f64 	%f3, %fd17;
	ld.shared.f64 	%fd18, [%r12+8];
	ld.shared.f64 	%fd19, [%r13+16];
	cvt.f64.f32 	%fd20, %f3;
	fma.rn.f64 	%fd21, %fd18, %fd19, %fd20;
	cvt.rn.f32.f64 	%f4, %fd21;
	bar.sync 	0;
	cvt.f64.f32 	%fd22, %f4;
	ld.shared.f64 	%fd23, [%r11];
	add.f64 	%fd24, %fd23, %fd22;
	st.shared.f64 	[%r11], %fd24;
	add.s32 	%r61, %r83, 4;
	mul.wide.u32 	%rd15, %r61, 8;
	add.s64 	%rd16, %rd2, %rd15;
	ld.global.f64 	%fd25, [%rd16];
	st.shared.f64 	[%r9], %fd25;
	mul.wide.u32 	%rd17, %r81, 8;
	add.s64 	%rd18, %rd1, %rd17;
	ld.global.f64 	%fd26, [%rd18];
	st.shared.f64 	[%r10], %fd26;
	bar.sync 	0;
	ld.shared.f64 	%fd27, [%r12];
	ld.shared.f64 	%fd28, [%r13];
	fma.rn.f64 	%fd29, %fd27, %fd28, 0d0000000000000000;
	cvt.rn.f32.f64 	%f5, %fd29;
	ld.shared.f64 	%fd30, [%r12+8];
	ld.shared.f64 	%fd31, [%r13+16];
	cvt.f64.f32 	%fd32, %f5;
	fma.rn.f64 	%fd33, %fd30, %fd31, %fd32;
	cvt.rn.f32.f64 	%f6, %fd33;
	bar.sync 	0;
	cvt.f64.f32 	%fd34, %f6;
	ld.shared.f64 	%fd35, [%r11];
	add.f64 	%fd36, %fd35, %fd34;
	st.shared.f64 	[%r11], %fd36;
	add.s32 	%r62, %r83, 6;
	mul.wide.u32 	%rd19, %r62, 8;
	add.s64 	%rd20, %rd2, %rd19;
	ld.global.f64 	%fd37, [%rd20];
	st.shared.f64 	[%r9], %fd37;
	mul.wide.u32 	%rd21, %r82, 8;
	add.s64 	%rd22, %rd1, %rd21;
	ld.global.f64 	%fd38, [%rd22];
	st.shared.f64 	[%r10], %fd38;
	bar.sync 	0;
	ld.shared.f64 	%fd39, [%r12];
	ld.shared.f64 	%fd40, [%r13];
	fma.rn.f64 	%fd41, %fd39, %fd40, 0d0000000000000000;
	cvt.rn.f32.f64 	%f7, %fd41;
	ld.shared.f64 	%fd42, [%r12+8];
	ld.shared.f64 	%fd43, [%r13+16];
	cvt.f64.f32 	%fd44, %f7;
	fma.rn.f64 	%fd45, %fd42, %fd43, %fd44;
	cvt.rn.f32.f64 	%f8, %fd45;
	bar.sync 	0;
	cvt.f64.f32 	%fd46, %f8;
	ld.shared.f64 	%fd47, [%r11];
	add.f64 	%fd48, %fd47, %fd46;
	st.shared.f64 	[%r11], %fd48;
	add.s32 	%r84, %r84, 4;
	add.s32 	%r83, %r83, 8;
	add.s32 	%r82, %r82, %r16;
	add.s32 	%r81, %r81, %r16;
	add.s32 	%r80, %r80, %r16;
	add.s32 	%r79, %r79, %r16;
	setp.ne.s32 	%p3, %r84, 0;
	@%p3 bra 	$L__BB2_3;
$L__BB2_4:
	and.b32  	%r34, %r5, 3;
	setp.eq.s32 	%p4, %r34, 0;
	@%p4 bra 	$L__BB2_9;
	setp.eq.s32 	%p5, %r34, 1;
	@%p5 bra 	$L__BB2_7;
	shl.b32 	%r63, %r86, 1;
	add.s32 	%r64, %r8, %r63;
	mul.wide.u32 	%rd23, %r64, 8;
	add.s64 	%rd24, %rd2, %rd23;
	ld.global.f64 	%fd49, [%rd24];
	st.shared.f64 	[%r9], %fd49;
	add.s32 	%r65, %r63, %r3;
	mad.lo.s32 	%r66, %r65, %r37, %r2;
	mul.wide.u32 	%rd25, %r66, 8;
	add.s64 	%rd26, %rd1, %rd25;
	ld.global.f64 	%fd50, [%rd26];
	st.shared.f64 	[%r10], %fd50;
	bar.sync 	0;
	ld.shared.f64 	%fd51, [%r12];
	ld.shared.f64 	%fd52, [%r13];
	fma.rn.f64 	%fd53, %fd51, %fd52, 0d0000000000000000;
	cvt.rn.f32.f64 	%f9, %fd53;
	ld.shared.f64 	%fd54, [%r12+8];
	ld.shared.f64 	%fd55, [%r13+16];
	cvt.f64.f32 	%fd56, %f9;
	fma.rn.f64 	%fd57, %fd54, %fd55, %fd56;
	cvt.rn.f32.f64 	%f10, %fd57;
	bar.sync 	0;
	cvt.f64.f32 	%fd58, %f10;
	ld.shared.f64 	%fd59, [%r11];
	add.f64 	%fd60, %fd59, %fd58;
	st.shared.f64 	[%r11], %fd60;
	add.s32 	%r67, %r64, 2;
	mul.wide.u32 	%rd27, %r67, 8;
	add.s64 	%rd28, %rd2, %rd27;
	ld.global.f64 	%fd61, [%rd28];
	st.shared.f64 	[%r9], %fd61;
	add.s32 	%r68, %r65, 2;
	mad.lo.s32 	%r69, %r68, %r37, %r2;
	mul.wide.u32 	%rd29, %r69, 8;
	add.s64 	%rd30, %rd1, %rd29;
	ld.global.f64 	%fd62, [%rd30];
	st.shared.f64 	[%r10], %fd62;
	bar.sync 	0;
	ld.shared.f64 	%fd63, [%r12];
	ld.shared.f64 	%fd64, [%r13];
	fma.rn.f64 	%fd65, %fd63, %fd64, 0d0000000000000000;
	cvt.rn.f32.f64 	%f11, %fd65;
	ld.shared.f64 	%fd66, [%r12+8];
	ld.shared.f64 	%fd67, [%r13+16];
	cvt.f64.f32 	%fd68, %f11;
	fma.rn.f64 	%fd69, %fd66, %fd67, %fd68;
	cvt.rn.f32.f64 	%f12, %fd69;
	bar.sync 	0;
	cvt.f64.f32 	%fd70, %f12;
	ld.shared.f64 	%fd71, [%r11];
	add.f64 	%fd72, %fd71, %fd70;
	st.shared.f64 	[%r11], %fd72;
	sub.s32 	%r70, %r63, %r86;
	add.s32 	%r86, %r70, 2;
$L__BB2_7:
	and.b32  	%r71, %r5, 1;
	setp.eq.b32 	%p6, %r71, 1;
	not.pred 	%p7, %p6;
	@%p7 bra 	$L__BB2_9;
	shl.b32 	%r72, %r86, 1;
	add.s32 	%r73, %r8, %r72;
	mul.wide.u32 	%rd31, %r73, 8;
	add.s64 	%rd32, %rd2, %rd31;
	ld.global.f64 	%fd73, [%rd32];
	st.shared.f64 	[%r9], %fd73;
	add.s32 	%r74, %r72, %r3;
	mad.lo.s32 	%r75, %r74, %r37, %r2;
	mul.wide.u32 	%rd33, %r75, 8;
	add.s64 	%rd34, %rd1, %rd33;
	ld.global.f64 	%fd74, [%rd34];
	st.shared.f64 	[%r10], %fd74;
	bar.sync 	0;
	ld.shared.f64 	%fd75, [%r12];
	ld.shared.f64 	%fd76, [%r13];
	fma.rn.f64 	%fd77, %fd75, %fd76, 0d0000000000000000;
	cvt.rn.f32.f64 	%f13, %fd77;
	ld.shared.f64 	%fd78, [%r12+8];
	ld.shared.f64 	%fd79, [%r13+16];
	cvt.f64.f32 	%fd80, %f13;
	fma.rn.f64 	%fd81, %fd78, %fd79, %fd80;
	cvt.rn.f32.f64 	%f14, %fd81;
	bar.sync 	0;
	cvt.f64.f32 	%fd82, %f14;
	ld.shared.f64 	%fd83, [%r11];
	add.f64 	%fd84, %fd83, %fd82;
	st.shared.f64 	[%r11], %fd84;
$L__BB2_9:
	ld.param.u64 	%rd38, [_Z12matmul_blockPdS_S_i_param_2];
	cvta.to.global.u64 	%rd35, %rd38;
	shl.b32 	%r76, %r3, 3;
	add.s32 	%r77, %r7, %r76;
	ld.shared.f64 	%fd85, [%r77];
	mad.lo.s32 	%r78, %r37, %r4, %r2;
	mul.wide.s32 	%rd36, %r78, 8;
	add.s64 	%rd37, %rd35, %rd36;
	st.global.f64 	[%rd37], %fd85;
	ret;

}


// ===== COMPILED SASS (sm_100) =====

	.target	sm_100

	.elftype	@"ET_EXEC"


//--------------------- .note.nv.tkinfo           --------------------------
	.section	.note.nv.tkinfo,"",@"SHT_NOTE"
	.sectionflags	@"SHF_NOTE_NV_TKINFO"
	.tkinfo
        /*0018*/ 	.word	0x00000002
        /*0030*/ 	.string	""
        /*0030*/ 	.string	"ptxas"
        /*0030*/ 	.string	"Cuda compilation tools, release 13.0, V13.0.88"
        /*0030*/ 	.string	"Build cuda_13.0.r13.0/compiler.36424714_0"
        /*0030*/ 	.string	"-arch sm_100 -m 64 "



//--------------------- .note.nv.cuinfo           --------------------------
	.section	.note.nv.cuinfo,"",@"SHT_NOTE"
	.sectionflags	@"SHF_NOTE_NV_CUINFO"
        /*0018*/ 	.short	0x0002
        /*001a*/ 	.short	0x0064
        /*001c*/ 	.short	0x0082
	.zero		2


//--------------------- .nv.info                  --------------------------
	.section	.nv.info,"",@"SHT_CUDA_INFO"
	.align	4


	//----- nvinfo : EIATTR_REGCOUNT
	.align		4
        /*0000*/ 	.byte	0x04, 0x2f
        /*0002*/ 	.short	(.L_1 - .L_0)
	.align		4
.L_0:
        /*0004*/ 	.word	index@(_Z14matmul_naive_1PdS_S_i)
        /*0008*/ 	.word	0x00000020


	//----- nvinfo : EIATTR_FRAME_SIZE
	.align		4
.L_1:
        /*000c*/ 	.byte	0x04, 0x11
        /*000e*/ 	.short	(.L_3 - .L_2)
	.align		4
.L_2:
        /*0010*/ 	.word	index@(_Z14matmul_naive_1PdS_S_i)
        /*0014*/ 	.word	0x00000000


	//----- nvinfo : EIATTR_REGCOUNT
	.align		4
.L_3:
        /*0018*/ 	.byte	0x04, 0x2f
        /*001a*/ 	.short	(.L_5 - .L_4)
	.align		4
.L_4:
        /*001c*/ 	.word	index@(_Z14matmul_naive_2PdS_S_i)
        /*0020*/ 	.word	0x00000020


	//----- nvinfo : EIATTR_FRAME_SIZE
	.align		4
.L_5:
        /*0024*/ 	.byte	0x04, 0x11
        /*0026*/ 	.short	(.L_7 - .L_6)
	.align		4
.L_6:
        /*0028*/ 	.word	index@(_Z14matmul_naive_2PdS_S_i)
        /*002c*/ 	.word	0x00000000


	//----- nvinfo : EIATTR_REGCOUNT
	.align		4
.L_7:
        /*0030*/ 	.byte	0x04, 0x2f
        /*0032*/ 	.short	(.L_9 - .L_8)
	.align		4
.L_8:
        /*0034*/ 	.word	index@(_Z12matmul_blockPdS_S_i)
        /*0038*/ 	.word	0x00000028


	//----- nvinfo : EIATTR_FRAME_SIZE
	.align		4
.L_9:
        /*003c*/ 	.byte	0x04, 0x11
        /*003e*/ 	.short	(.L_11 - .L_10)
	.align		4
.L_10:
        /*0040*/ 	.word	index@(_Z12matmul_blockPdS_S_i)
        /*0044*/ 	.word	0x00000000


	//----- nvinfo : EIATTR_MIN_STACK_SIZE
	.align		4
.L_11:
        /*0048*/ 	.byte	0x04, 0x12
        /*004a*/ 	.short	(.L_13 - .L_12)
	.align		4
.L_12:
        /*004c*/ 	.word	index@(_Z12matmul_blockPdS_S_i)
        /*0050*/ 	.word	0x00000000


	//----- nvinfo : EIATTR_MIN_STACK_SIZE
	.align		4
.L_13:
        /*0054*/ 	.byte	0x04, 0x12
        /*0056*/ 	.short	(.L_15 - .L_14)
	.align		4
.L_14:
        /*0058*/ 	.word	index@(_Z14matmul_naive_2PdS_S_i)
        /*005c*/ 	.word	0x00000000


	//----- nvinfo : EIATTR_MIN_STACK_SIZE
	.align		4
.L_15:
        /*0060*/ 	.byte	0x04, 0x12
        /*0062*/ 	.short	(.L_17 - .L_16)
	.align		4
.L_16:
        /*0064*/ 	.word	index@(_Z14matmul_naive_1PdS_S_i)
        /*0068*/ 	.word	0x00000000
.L_17:


//--------------------- .nv.compat                --------------------------
	.section	.nv.compat,"",@"SHT_CUDA_COMPAT_INFO"
	.align	4
        /*0000*/ 	.byte	0x02, 0x09, 0x00, 0x00, 0x02, 0x02, 0x01, 0x00, 0x02, 0x05, 0x05, 0x00, 0x03, 0x07, 0x01, 0x01
        /*0010*/ 	.byte	0x02, 0x03, 0x00, 0x00, 0x02, 0x06, 0x01, 0x00, 0x04, 0x0b, 0x08, 0x00, 0x01, 0x00, 0x00, 0x00
        /*0020*/ 	.byte	0x00, 0x00, 0x00, 0x00


//--------------------- .nv.info._Z12matmul_blockPdS_S_i --------------------------
	.section	.nv.info._Z12matmul_blockPdS_S_i,"",@"SHT_CUDA_INFO"
	.sectionflags	@""
	.align	4


	//----- nvinfo : EIATTR_CUDA_API_VERSION
	.align		4
        /*0000*/ 	.byte	0x04, 0x37
        /*0002*/ 	.short	(.L_19 - .L_18)
.L_18:
        /*0004*/ 	.word	0x00000082


	//----- nvinfo : EIATTR_KPARAM_INFO
	.align		4
.L_19:
        /*0008*/ 	.byte	0x04, 0x17
        /*000a*/ 	.short	(.L_21 - .L_20)
.L_20:
        /*000c*/ 	.word	0x00000000
        /*0010*/ 	.short	0x0003
        /*0012*/ 	.short	0x0018
        /*0014*/ 	.byte	0x00, 0xf0, 0x11, 0x00


	//----- nvinfo : EIATTR_KPARAM_INFO
	.align		4
.L_21:
        /*0018*/ 	.byte	0x04, 0x17
        /*001a*/ 	.short	(.L_23 - .L_22)
.L_22:
        /*001c*/ 	.word	0x00000000
        /*0020*/ 	.short	0x0002
        /*0022*/ 	.short	0x0010
        /*0024*/ 	.byte	0x00, 0xf5, 0x21, 0x00


	//----- nvinfo : EIATTR_KPARAM_INFO
	.align		4
.L_23:
        /*0028*/ 	.byte	0x04, 0x17
        /*002a*/ 	.short	(.L_25 - .L_24)
.L_24:
        /*002c*/ 	.word	0x00000000
        /*0030*/ 	.short	0x0001
        /*0032*/ 	.short	0x0008
        /*0034*/ 	.byte	0x00, 0xf5, 0x21, 0x00


	//----- nvinfo : EIATTR_KPARAM_INFO
	.align		4
.L_25:
        /*0038*/ 	.byte	0x04, 0x17
        /*003a*/ 	.short	(.L_27 - .L_26)
.L_26:
        /*003c*/ 	.word	0x00000000
        /*0040*/ 	.short	0x0000
        /*0042*/ 	.short	0x0000
        /*0044*/ 	.byte	0x00, 0xf5, 0x21, 0x00


	//----- nvinfo : EIATTR_SPARSE_MMA_MASK
	.align		4
.L_27:
        /*0048*/ 	.byte	0x03, 0x50
        /*004a*/ 	.short	0x0000


	//----- nvinfo : EIATTR_MAXREG_COUNT
	.align		4
        /*004c*/ 	.byte	0x03, 0x1b
        /*004e*/ 	.short	0x00ff


	//----- nvinfo : EIATTR_NUM_BARRIERS
	.align		4
        /*0050*/ 	.byte	0x02, 0x4c
        /*0052*/ 	.byte	0x01
	.zero		1


	//----- nvinfo : EIATTR_MERCURY_ISA_VERSION
	.align		4
        /*0054*/ 	.byte	0x03, 0x5f
        /*0056*/ 	.short	0x0101


	//----- nvinfo : EIATTR_VRC_CTA_INIT_COUNT
	.align		4
        /*0058*/ 	.byte	0x02, 0x4a
	.zero		1
	.zero		1


	//----- nvinfo : EIATTR_EXIT_INSTR_OFFSETS
	.align		4
        /*005c*/ 	.byte	0x04, 0x1c
        /*005e*/ 	.short	(.L_29 - .L_28)


	//   ....[0]....
.L_28:
        /*0060*/ 	.word	0x00000e50


	//----- nvinfo : EIATTR_CBANK_PARAM_SIZE
	.align		4
.L_29:
        /*0064*/ 	.byte	0x03, 0x19
        /*0066*/ 	.short	0x001c


	//----- nvinfo : EIATTR_PARAM_CBANK
	.align		4
        /*0068*/ 	.byte	0x04, 0x0a
        /*006a*/ 	.short	(.L_31 - .L_30)
	.align		4
.L_30:
        /*006c*/ 	.word	index@(.nv.constant0._Z12matmul_blockPdS_S_i)
        /*0070*/ 	.short	0x0380
        /*0072*/ 	.short	0x001c


	//----- nvinfo : EIATTR_SW_WAR
	.align		4
.L_31:
        /*0074*/ 	.byte	0x04, 0x36
        /*0076*/ 	.short	(.L_33 - .L_32)
.L_32:
        /*0078*/ 	.word	0x00000008
.L_33:


//--------------------- .nv.info._Z14matmul_naive_2PdS_S_i --------------------------
	.section	.nv.info._Z14matmul_naive_2PdS_S_i,"",@"SHT_CUDA_INFO"
	.sectionflags	@""
	.align	4


	//----- nvinfo : EIATTR_CUDA_API_VERSION
	.align		4
        /*0000*/ 	.byte	0x04, 0x37
        /*0002*/ 	.short	(.L_35 - .L_34)
.L_34:
        /*0004*/ 	.word	0x00000082


	//----- nvinfo : EIATTR_KPARAM_INFO
	.align		4
.L_35:
        /*0008*/ 	.byte	0x04, 0x17
        /*000a*/ 	.short	(.L_37 - .L_36)
.L_36:
        /*000c*/ 	.word	0x00000000
        /*0010*/ 	.short	0x0003
        /*0012*/ 	.short	0x0018
        /*0014*/ 	.byte	0x00, 0xf0, 0x11, 0x00


	//----- nvinfo : EIATTR_KPARAM_INFO
	.align		4
.L_37:
        /*0018*/ 	.byte	0x04, 0x17
        /*001a*/ 	.short	(.L_39 - .L_38)
.L_38:
        /*001c*/ 	.word	0x00000000
        /*0020*/ 	.short	0x0002
        /*0022*/ 	.short	0x0010
        /*0024*/ 	.byte	0x00, 0xf5, 0x21, 0x00


	//----- nvinfo : EIATTR_KPARAM_INFO
	.align		4
.L_39:
        /*0028*/ 	.byte	0x04, 0x17
        /*002a*/ 	.short	(.L_41 - .L_40)
.L_40:
        /*002c*/ 	.word	0x00000000
        /*0030*/ 	.short	0x0001
        /*0032*/ 	.short	0x0008
        /*0034*/ 	.byte	0x00, 0xf5, 0x21, 0x00


	//----- nvinfo : EIATTR_KPARAM_INFO
	.align		4
.L_41:
        /*0038*/ 	.byte	0x04, 0x17
        /*003a*/ 	.short	(.L_43 - .L_42)
.L_42:
        /*003c*/ 	.word	0x00000000
        /*0040*/ 	.short	0x0000
        /*0042*/ 	.short	0x0000
        /*0044*/ 	.byte	0x00, 0xf5, 0x21, 0x00


	//----- nvinfo : EIATTR_SPARSE_MMA_MASK
	.align		4
.L_43:
        /*0048*/ 	.byte	0x03, 0x50
        /*004a*/ 	.short	0x0000


	//----- nvinfo : EIATTR_MAXREG_COUNT
	.align		4
        /*004c*/ 	.byte	0x03, 0x1b
        /*004e*/ 	.short	0x00ff


	//----- nvinfo : EIATTR_MERCURY_ISA_VERSION
	.align		4
        /*0050*/ 	.byte	0x03, 0x5f
        /*0052*/ 	.short	0x0101


	//----- nvinfo : EIATTR_VRC_CTA_INIT_COUNT
	.align		4
        /*0054*/ 	.byte	0x02, 0x4a
	.zero		1
	.zero		1


	//----- nvinfo : EIATTR_EXIT_INSTR_OFFSETS
	.align		4
        /*0058*/ 	.byte	0x04, 0x1c
        /*005a*/ 	.short	(.L_45 - .L_44)


	//   ....[0]....
.L_44:
        /*005c*/ 	.word	0x000000c0


	//   ....[1]....
        /*0060*/ 	.word	0x00000c20


	//----- nvinfo : EIATTR_CBANK_PARAM_SIZE
	.align		4
.L_45:
        /*0064*/ 	.byte	0x03, 0x19
        /*0066*/ 	.short	0x001c


	//----- nvinfo : EIATTR_PARAM_CBANK
	.align		4
        /*0068*/ 	.byte	0x04, 0x0a
        /*006a*/ 	.short	(.L_47 - .L_46)
	.align		4
.L_46:
        /*006c*/ 	.word	index@(.nv.constant0._Z14matmul_naive_2PdS_S_i)
        /*0070*/ 	.short	0x0380
        /*0072*/ 	.short	0x001c


	//----- nvinfo : EIATTR_SW_WAR
	.align		4
.L_47:
        /*0074*/ 	.byte	0x04, 0x36
        /*0076*/ 	.short	(.L_49 - .L_48)
.L_48:
        /*0078*/ 	.word	0x00000008
.L_49:


//--------------------- .nv.info._Z14matmul_naive_1PdS_S_i --------------------------
	.section	.nv.info._Z14matmul_naive_1PdS_S_i,"",@"SHT_CUDA_INFO"
	.sectionflags	@""
	.align	4


	//----- nvinfo : EIATTR_CUDA_API_VERSION
	.align		4
        /*0000*/ 	.byte	0x04, 0x37
        /*0002*/ 	.short	(.L_51 - .L_50)
.L_50:
        /*0004*/ 	.word	0x00000082


	//----- nvinfo : EIATTR_KPARAM_INFO
	.align		4
.L_51:
        /*0008*/ 	.byte	0x04, 0x17
        /*000a*/ 	.short	(.L_53 - .L_52)
.L_52:
        /*000c*/ 	.word	0x00000000
        /*0010*/ 	.short	0x0003
        /*0012*/ 	.short	0x0018
        /*0014*/ 	.byte	0x00, 0xf0, 0x11, 0x00


	//----- nvinfo : EIATTR_KPARAM_INFO
	.align		4
.L_53:
        /*0018*/ 	.byte	0x04, 0x17
        /*001a*/ 	.short	(.L_55 - .L_54)
.L_54:
        /*001c*/ 	.word	0x00000000
        /*0020*/ 	.short	0x0002
        /*0022*/ 	.short	0x0010
        /*0024*/ 	.byte	0x00, 0xf5, 0x21, 0x00


	//----- nvinfo : EIATTR_KPARAM_INFO
	.align		4
.L_55:
        /*0028*/ 	.byte	0x04, 0x17
        /*002a*/ 	.short	(.L_57 - .L_56)
.L_56:
        /*002c*/ 	.word	0x00000000
        /*0030*/ 	.short	0x0001
        /*0032*/ 	.short	0x0008
        /*0034*/ 	.byte	0x00, 0xf5, 0x21, 0x00


	//----- nvinfo : EIATTR_KPARAM_INFO
	.align		4
.L_57:
        /*0038*/ 	.byte	0x04, 0x17
        /*003a*/ 	.short	(.L_59 - .L_58)
.L_58:
        /*003c*/ 	.word	0x00000000
        /*0040*/ 	.short	0x0000
        /*0042*/ 	.short	0x0000
        /*0044*/ 	.byte	0x00, 0xf5, 0x21, 0x00


	//----- nvinfo : EIATTR_SPARSE_MMA_MASK
	.align		4
.L_59:
        /*0048*/ 	.byte	0x03, 0x50
        /*004a*/ 	.short	0x0000


	//----- nvinfo : EIATTR_MAXREG_COUNT
	.align		4
        /*004c*/ 	.byte	0x03, 0x1b
        /*004e*/ 	.short	0x00ff


	//----- nvinfo : EIATTR_MERCURY_ISA_VERSION
	.align		4
        /*0050*/ 	.byte	0x03, 0x5f
        /*0052*/ 	.short	0x0101


	//----- nvinfo : EIATTR_VRC_CTA_INIT_COUNT
	.align		4
        /*0054*/ 	.byte	0x02, 0x4a
	.zero		1
	.zero		1


	//----- nvinfo : EIATTR_EXIT_INSTR_OFFSETS
	.align		4
        /*0058*/ 	.byte	0x04, 0x1c
        /*005a*/ 	.short	(.L_61 - .L_60)


	//   ....[0]....
.L_60:
        /*005c*/ 	.word	0x000000d0


	//   ....[1]....
        /*0060*/ 	.word	0x00000ae0


	//----- nvinfo : EIATTR_CBANK_PARAM_SIZE
	.align		4
.L_61:
        /*0064*/ 	.byte	0x03, 0x19
        /*0066*/ 	.short	0x001c


	//----- nvinfo : EIATTR_PARAM_CBANK
	.align		4
        /*0068*/ 	.byte	0x04, 0x0a
        /*006a*/ 	.short	(.L_63 - .L_62)
	.align		4
.L_62:
        /*006c*/ 	.word	index@(.nv.constant0._Z14matmul_naive_1PdS_S_i)
        /*0070*/ 	.short	0x0380
        /*0072*/ 	.short	0x001c


	//----- nvinfo : EIATTR_SW_WAR
	.align		4
.L_63:
        /*0074*/ 	.byte	0x04, 0x36
        /*0076*/ 	.short	(.L_65 - .L_64)
.L_64:
        /*0078*/ 	.word	0x00000008
.L_65:


//--------------------- .nv.callgraph             --------------------------
	.section	.nv.callgraph,"",@"SHT_CUDA_CALLGRAPH"
	.align	4
	.sectionentsize	8
	.align		4
        /*0000*/ 	.word	0x00000000
	.align		4
        /*0004*/ 	.word	0xffffffff
	.align		4
        /*0008*/ 	.word	0x00000000
	.align		4
        /*000c*/ 	.word	0xfffffffe
	.align		4
        /*0010*/ 	.word	0x00000000
	.align		4
        /*0014*/ 	.word	0xfffffffd
	.align		4
        /*0018*/ 	.word	0x00000000
	.align		4
        /*001c*/ 	.word	0xfffffffc


//--------------------- .text._Z12matmul_blockPdS_S_i --------------------------
	.section	.text._Z12matmul_blockPdS_S_i,"ax",@progbits
	.align	128
        .global         _Z12matmul_blockPdS_S_i
        .type           _Z12matmul_blockPdS_S_i,@function
        .size           _Z12matmul_blockPdS_S_i,(.L_x_16 - _Z12matmul_blockPdS_S_i)
        .other          _Z12matmul_blockPdS_S_i,@"STO_CUDA_ENTRY STV_DEFAULT"
_Z12matmul_blockPdS_S_i:
.text._Z12matmul_blockPdS_S_i:
[----:B------:R-:W-:Y:S01]  /*0000*/  LDC R1, c[0x0][0x37c] ;  /* 0x0000df00ff017b82 */ /* 0x000fe20000000800 */
[----:B------:R-:W0:Y:S07]  /*0010*/  S2R R15, SR_TID.X ;  /* 0x00000000000f7919 */ /* 0x000e2e0000002100 */
[----:B------:R-:W1:Y:S01]  /*0020*/  S2UR UR6, SR_CgaCtaId ;  /* 0x00000000000679c3 */ /* 0x000e620000008800 */
[----:B------:R-:W-:Y:S01]  /*0030*/  UMOV UR4, 0x400 ;  /* 0x0000040000047882 */ /* 0x000fe20000000000 */
[----:B------:R-:W2:Y:S01]  /*0040*/  LDCU.64 UR8, c[0x0][0x358] ;  /* 0x00006b00ff0877ac */ /* 0x000ea20008000a00 */
[----:B------:R-:W0:Y:S01]  /*0050*/  S2R R0, SR_TID.Y ;  /* 0x0000000000007919 */ /* 0x000e220000002200 */
[----:B------:R-:W-:-:S04]  /*0060*/  UIADD3 UR5, UPT, UPT, UR4, 0x40, URZ ;  /* 0x0000004004057890 */ /* 0x000fc8000fffe0ff */
[----:B------:R-:W3:Y:S08]  /*0070*/  LDC R3, c[0x0][0x398] ;  /* 0x0000e600ff037b82 */ /* 0x000ef00000000800 */
[----:B------:R-:W4:Y:S01]  /*0080*/  S2UR UR7, SR_CTAID.X ;  /* 0x00000000000779c3 */ /* 0x000f220000002500 */
[----:B-1----:R-:W-:-:S07]  /*0090*/  ULEA UR5, UR6, UR5, 0x18 ;  /* 0x0000000506057291 */ /* 0x002fce000f8ec0ff */
[----:B------:R-:W4:Y:S01]  /*00a0*/  LDC R4, c[0x0][0x360] ;  /* 0x0000d800ff047b82 */ /* 0x000f220000000800 */
[----:B---3--:R-:W-:-:S07]  /*00b0*/  IADD3 R2, PT, PT, R3, 0x1, RZ ;  /* 0x0000000103027810 */ /* 0x008fce0007ffe0ff */
[----:B------:R-:W1:Y:S01]  /*00c0*/  S2UR UR10, SR_CTAID.Y ;  /* 0x00000000000a79c3 */ /* 0x000e620000002600 */
[----:B0-----:R-:W-:Y:S02]  /*00d0*/  IADD3 R7, PT, PT, R15, R0, RZ ;  /* 0x000000000f077210 */ /* 0x001fe40007ffe0ff */
[----:B------:R-:W-:Y:S02]  /*00e0*/  ISETP.GE.U32.AND P0, PT, R2, 0x3, PT ;  /* 0x000000030200780c */ /* 0x000fe40003f06070 */
[----:B------:R-:W-:-:S03]  /*00f0*/  LEA R5, R7, UR5, 0x3 ;  /* 0x0000000507057c11 */ /* 0x000fc6000f8e18ff */
[----:B------:R-:W1:Y:S02]  /*0100*/  LDC R9, c[0x0][0x364] ;  /* 0x0000d900ff097b82 */ /* 0x000e640000000800 */
[----:B------:R0:W-:Y:S01]  /*0110*/  STS.64 [R5], RZ ;  /* 0x000000ff05007388 */ /* 0x0001e20000000a00 */
[----:B----4-:R-:W-:Y:S02]  /*0120*/  IMAD R2, R4, UR7, R15 ;  /* 0x0000000704027c24 */ /* 0x010fe4000f8e020f */
[----:B-1----:R-:W-:-:S03]  /*0130*/  IMAD R4, R9, UR10, R0 ;  /* 0x0000000a09047c24 */ /* 0x002fc6000f8e0200 */
[----:B0-2---:R-:W-:Y:S05]  /*0140*/  @!P0 BRA `(.L_x_0) ;  /* 0x0000000c00288947 */ /* 0x005fea0003800000 */
[----:B------:R-:W-:Y:S01]  /*0150*/  LEA.HI R16, R3, R3, RZ, 0x1 ;  /* 0x0000000303107211 */ /* 0x000fe200078f08ff */
[----:B------:R-:W-:Y:S01]  /*0160*/  UIADD3 UR5, UPT, UPT, UR4, 0x20, URZ ;  /* 0x0000002004057890 */ /* 0x000fe2000fffe0ff */
[----:B------:R-:W-:Y:S01]  /*0170*/  IADD3 R14, PT, PT, R7, R0, RZ ;  /* 0x00000000070e7210 */ /* 0x000fe20007ffe0ff */
[----:B------:R-:W-:Y:S01]  /*0180*/  ULEA UR4, UR6, UR4, 0x18 ;  /* 0x0000000406047291 */ /* 0x000fe2000f8ec0ff */
[----:B------:R-:W-:Y:S01]  /*0190*/  SHF.R.S32.HI R16, RZ, 0x1, R16 ;  /* 0x00000001ff107819 */ /* 0x000fe20000011410 */
[----:B------:R-:W-:Y:S01]  /*01a0*/  ULEA UR5, UR6, UR5, 0x18 ;  /* 0x0000000506057291 */ /* 0x000fe2000f8ec0ff */
[----:B------:R-:W-:Y:S01]  /*01b0*/  LEA R7, R0, R5, 0x3 ;  /* 0x0000000500077211 */ /* 0x000fe200078e18ff */
[----:B------:R-:W-:Y:S02]  /*01c0*/  IMAD.MOV.U32 R25, RZ, RZ, RZ ;  /* 0x000000ffff197224 */ /* 0x000fe400078e00ff */
[----:B------:R-:W-:Y:S01]  /*01d0*/  VIADD R6, R16, 0xffffffff ;  /* 0xffffffff10067836 */ /* 0x000fe20000000000 */
[----:B------:R-:W-:-:S02]  /*01e0*/  LEA R12, R14, UR4, 0x3 ;  /* 0x000000040e0c7c11 */ /* 0x000fc4000f8e18ff */
[----:B------:R-:W-:Y:S02]  /*01f0*/  LEA R13, R0, UR4, 0x4 ;  /* 0x00000004000d7c11 */ /* 0x000fe4000f8e20ff */
[----:B------:R-:W-:Y:S01]  /*0200*/  ISETP.GE.U32.AND P0, PT, R6, 0x3, PT ;  /* 0x000000030600780c */ /* 0x000fe20003f06070 */
[----:B------:R-:W-:Y:S01]  /*0210*/  IMAD R6, R4, R3, R15 ;  /* 0x0000000304067224 */ /* 0x000fe200078e020f */
[----:B------:R-:W-:Y:S02]  /*0220*/  LEA R14, R14, UR5, 0x3 ;  /* 0x000000050e0e7c11 */ /* 0x000fe4000f8e18ff */
[----:B------:R-:W-:-:S09]  /*0230*/  LEA R15, R15, UR5, 0x3 ;  /* 0x000000050f0f7c11 */ /* 0x000fd2000f8e18ff */
[----:B------:R-:W-:Y:S05]  /*0240*/  @!P0 BRA `(.L_x_1) ;  /* 0x0000000400a08947 */ /* 0x000fea0003800000 */
[C---:B------:R-:W-:Y:S01]  /*0250*/  IADD3 R21, PT, PT, R0.reuse, 0x6, RZ ;  /* 0x0000000600157810 */ /* 0x040fe20007ffe0ff */
[C---:B------:R-:W-:Y:S01]  /*0260*/  VIADD R23, R0.reuse, 0x2 ;  /* 0x0000000200177836 */ /* 0x040fe20000000000 */
[C---:B------:R-:W-:Y:S01]  /*0270*/  IADD3 R22, PT, PT, R0.reuse, 0x4, RZ ;  /* 0x0000000400167810 */ /* 0x040fe20007ffe0ff */
[-CC-:B------:R-:W-:Y:S01]  /*0280*/  IMAD R24, R0, R3.reuse, R2.reuse ;  /* 0x0000000300187224 */ /* 0x180fe200078e0202 */
[----:B------:R-:W-:Y:S01]  /*0290*/  LOP3.LUT R17, R16, 0xfffffffc, RZ, 0xc0, !PT ;  /* 0xfffffffc10117812 */ /* 0x000fe200078ec0ff */
[-CC-:B------:R-:W-:Y:S01]  /*02a0*/  IMAD R21, R21, R3.reuse, R2.reuse ;  /* 0x0000000315157224 */ /* 0x180fe200078e0202 */
[----:B------:R-:W-:Y:S01]  /*02b0*/  MOV R20, R6 ;  /* 0x0000000600147202 */ /* 0x000fe20000000f00 */
[-CC-:B------:R-:W-:Y:S01]  /*02c0*/  IMAD R22, R22, R3.reuse, R2.reuse ;  /* 0x0000000316167224 */ /* 0x180fe200078e0202 */
[----:B------:R-:W-:Y:S01]  /*02d0*/  IADD3 R25, PT, PT, -R17, RZ, RZ ;  /* 0x000000ff11197210 */ /* 0x000fe20007ffe1ff */
[----:B------:R-:W-:-:S07]  /*02e0*/  IMAD R23, R23, R3, R2 ;  /* 0x0000000317177224 */ /* 0x000fce00078e0202 */
.L_x_2:
[----:B0-----:R-:W0:Y:S08]  /*02f0*/  LDC.64 R26, c[0x0][0x380] ;  /* 0x0000e000ff1a7b82 */ /* 0x001e300000000a00 */
[----:B------:R-:W1:Y:S01]  /*0300*/  LDC.64 R18, c[0x0][0x388] ;  /* 0x0000e200ff127b82 */ /* 0x000e620000000a00 */
[----:B0-----:R-:W-:-:S06]  /*0310*/  IMAD.WIDE.U32 R34, R20, 0x8, R26 ;  /* 0x0000000814227825 */ /* 0x001fcc00078e001a */
[----:B------:R-:W2:Y:S01]  /*0320*/  LDG.E.64 R34, desc[UR8][R34.64] ;  /* 0x0000000822227981 */ /* 0x000ea2000c1e1b00 */
[----:B-1----:R-:W-:-:S06]  /*0330*/  IMAD.WIDE.U32 R36, R24, 0x8, R18 ;  /* 0x0000000818247825 */ /* 0x002fcc00078e0012 */
[----:B------:R-:W3:Y:S01]  /*0340*/  LDG.E.64 R36, desc[UR8][R36.64] ;  /* 0x0000000824247981 */ /* 0x000ee2000c1e1b00 */
[----:B------:R-:W-:-:S04]  /*0350*/  VIADD R29, R20, 0x2 ;  /* 0x00000002141d7836 */ /* 0x000fc80000000000 */
[----:B------:R-:W-:Y:S01]  /*0360*/  IMAD.WIDE.U32 R28, R29, 0x8, R26 ;  /* 0x000000081d1c7825 */ /* 0x000fe200078e001a */
[----:B--2---:R0:W-:Y:S04]  /*0370*/  STS.64 [R12], R34 ;  /* 0x000000220c007388 */ /* 0x0041e80000000a00 */
[----:B---3--:R-:W-:Y:S01]  /*0380*/  STS.64 [R14], R36 ;  /* 0x000000240e007388 */ /* 0x008fe20000000a00 */
[----:B------:R-:W-:Y:S06]  /*0390*/  BAR.SYNC.DEFER_BLOCKING 0x0 ;  /* 0x0000000000007b1d */ /* 0x000fec0000010000 */
[----:B------:R-:W-:Y:S04]  /*03a0*/  LDS.64 R32, [R15] ;  /* 0x000000000f207984 */ /* 0x000fe80000000a00 */
[----:B------:R-:W1:Y:S04]  /*03b0*/  LDS.128 R8, [R13] ;  /* 0x000000000d087984 */ /* 0x000e680000000c00 */
[----:B------:R-:W2:Y:S01]  /*03c0*/  LDS.64 R30, [R15+0x10] ;  /* 0x000010000f1e7984 */ /* 0x000ea20000000a00 */
[----:B------:R-:W-:Y:S06]  /*03d0*/  BAR.SYNC.DEFER_BLOCKING 0x0 ;  /* 0x0000000000007b1d */ /* 0x000fec0000010000 */
[----:B0-----:R-:W3:Y:S01]  /*03e0*/  LDG.E.64 R34, desc[UR8][R28.64] ;  /* 0x000000081c227981 */ /* 0x001ee2000c1e1b00 */
[----:B-1----:R-:W-:Y:S01]  /*03f0*/  DFMA R32, R8, R32, RZ ;  /* 0x000000200820722b */ /* 0x002fe200000000ff */
[----:B------:R-:W-:-:S05]  /*0400*/  IMAD.WIDE.U32 R8, R23, 0x8, R18 ;  /* 0x0000000817087825 */ /* 0x000fca00078e0012 */
[----:B------:R0:W4:Y:S02]  /*0410*/  LDG.E.64 R36, desc[UR8][R8.64] ;  /* 0x0000000808247981 */ /* 0x000124000c1e1b00 */
[----:B0-----:R-:W0:Y:S08]  /*0420*/  F2F.F32.F64 R8, R32 ;  /* 0x0000002000087310 */ /* 0x001e300000301000 */
[----:B0-----:R-:W2:Y:S02]  /*0430*/  F2F.F64.F32 R8, R8 ;  /* 0x0000000800087310 */ /* 0x001ea40000201800 */
[----:B--2---:R-:W-:Y:S01]  /*0440*/  DFMA R30, R30, R10, R8 ;  /* 0x0000000a1e1e722b */ /* 0x004fe20000000008 */
[----:B------:R-:W0:Y:S09]  /*0450*/  LDS.64 R10, [R7] ;  /* 0x00000000070a7984 */ /* 0x000e320000000a00 */
[----:B------:R-:W1:Y:S08]  /*0460*/  F2F.F32.F64 R30, R30 ;  /* 0x0000001e001e7310 */ /* 0x000e700000301000 */
[----:B-1----:R-:W0:Y:S02]  /*0470*/  F2F.F64.F32 R30, R30 ;  /* 0x0000001e001e7310 */ /* 0x002e240000201800 */
[----:B0-----:R-:W-:-:S07]  /*0480*/  DADD R10, R30, R10 ;  /* 0x000000001e0a7229 */ /* 0x001fce000000000a */
[----:B------:R-:W-:Y:S01]  /*0490*/  STS.64 [R7], R10 ;  /* 0x0000000a07007388 */ /* 0x000fe20000000a00 */
[----:B------:R-:W-:-:S05]  /*04a0*/  IADD3 R29, PT, PT, R20, 0x4, RZ ;  /* 0x00000004141d7810 */ /* 0x000fca0007ffe0ff */
[----:B------:R-:W-:Y:S01]  /*04b0*/  IMAD.WIDE.U32 R28, R29, 0x8, R26 ;  /* 0x000000081d1c7825 */ /* 0x000fe200078e001a */
[----:B---3--:R-:W-:Y:S04]  /*04c0*/  STS.64 [R12], R34 ;  /* 0x000000220c007388 */ /* 0x008fe80000000a00 */
[----:B----4-:R-:W-:Y:S01]  /*04d0*/  STS.64 [R14], R36 ;  /* 0x000000240e007388 */ /* 0x010fe20000000a00 */
[----:B------:R-:W-:Y:S06]  /*04e0*/  BAR.SYNC.DEFER_BLOCKING 0x0 ;  /* 0x0000000000007b1d */ /* 0x000fec0000010000 */
[----:B------:R-:W-:Y:S04]  /*04f0*/  LDS.64 R32, [R15] ;  /* 0x000000000f207984 */ /* 0x000fe80000000a00 */
[----:B------:R-:W0:Y:S04]  /*0500*/  LDS.128 R8, [R13] ;  /* 0x000000000d087984 */ /* 0x000e280000000c00 */
[----:B------:R-:W1:Y:S01]  /*0510*/  LDS.64 R30, [R15+0x10] ;  /* 0x000010000f1e7984 */ /* 0x000e620000000a00 */
[----:B------:R-:W-:Y:S06]  /*0520*/  BAR.SYNC.DEFER_BLOCKING 0x0 ;  /* 0x0000000000007b1d */ /* 0x000fec0000010000 */
[----:B------:R-:W2:Y:S01]  /*0530*/  LDG.E.64 R28, desc[UR8][R28.64] ;  /* 0x000000081c1c7981 */ /* 0x000ea2000c1e1b00 */
[----:B0-----:R-:W-:Y:S01]  /*0540*/  DFMA R32, R8, R32, RZ ;  /* 0x000000200820722b */ /* 0x001fe200000000ff */
[----:B------:R-:W-:-:S05]  /*0550*/  IMAD.WIDE.U32 R8, R22, 0x8, R18 ;  /* 0x0000000816087825 */ /* 0x000fca00078e0012 */
[----:B------:R-:W3:Y:S04]  /*0560*/  LDG.E.64 R34, desc[UR8][R8.64] ;  /* 0x0000000808227981 */ /* 0x000ee8000c1e1b00 */
[----:B------:R-:W0:Y:S08]  /*0570*/  F2F.F32.F64 R32, R32 ;  /* 0x0000002000207310 */ /* 0x000e300000301000 */
[----:B0-----:R-:W1:Y:S02]  /*0580*/  F2F.F64.F32 R36, R32 ;  /* 0x0000002000247310 */ /* 0x001e640000201800 */
[----:B-1----:R-:W-:Y:S01]  /*0590*/  DFMA R30, R30, R10, R36 ;  /* 0x0000000a1e1e722b */ /* 0x002fe20000000024 */
[----:B------:R-:W0:Y:S05]  /*05a0*/  LDS.64 R36, [R7] ;  /* 0x0000000007247984 */ /* 0x000e2a0000000a00 */
[----:B------:R-:W1:Y:S08]  /*05b0*/  F2F.F32.F64 R10, R30 ;  /* 0x0000001e000a7310 */ /* 0x000e700000301000 */
[----:B-1----:R-:W0:Y:S02]  /*05c0*/  F2F.F64.F32 R10, R10 ;  /* 0x0000000a000a7310 */ /* 0x002e240000201800 */
[----:B0-----:R-:W-:-:S07]  /*05d0*/  DADD R36, R10, R36 ;  /* 0x000000000a247229 */ /* 0x001fce0000000024 */
[----:B------:R-:W-:Y:S01]  /*05e0*/  STS.64 [R7], R36 ;  /* 0x0000002407007388 */ /* 0x000fe20000000a00 */
[----:B------:R-:W-:-:S05]  /*05f0*/  IADD3 R11, PT, PT, R20, 0x6, RZ ;  /* 0x00000006140b7810 */ /* 0x000fca0007ffe0ff */
[----:B------:R-:W-:-:S04]  /*0600*/  IMAD.WIDE.U32 R26, R11, 0x8, R26 ;  /* 0x000000080b1a7825 */ /* 0x000fc800078e001a */
[----:B------:R-:W-:Y:S01]  /*0610*/  IMAD.WIDE.U32 R18, R21, 0x8, R18 ;  /* 0x0000000815127825 */ /* 0x000fe200078e0012 */
[----:B--2---:R-:W-:Y:S04]  /*0620*/  STS.64 [R12], R28 ;  /* 0x0000001c0c007388 */ /* 0x004fe80000000a00 */
[----:B---3--:R-:W-:Y:S01]  /*0630*/  STS.64 [R14], R34 ;  /* 0x000000220e007388 */ /* 0x008fe20000000a00 */
[----:B------:R-:W-:Y:S06]  /*0640*/  BAR.SYNC.DEFER_BLOCKING 0x0 ;  /* 0x0000000000007b1d */ /* 0x000fec0000010000 */
[----:B------:R-:W-:Y:S04]  /*0650*/  LDS.64 R32, [R15] ;  /* 0x000000000f207984 */ /* 0x000fe80000000a00 */
[----:B------:R-:W-:Y:S04]  /*0660*/  LDS.64 R30, [R15+0x10] ;  /* 0x000010000f1e7984 */ /* 0x000fe80000000a00 */
[----:B------:R-:W0:Y:S01]  /*0670*/  LDS.128 R8, [R13] ;  /* 0x000000000d087984 */ /* 0x000e220000000c00 */
[----:B------:R-:W-:Y:S06]  /*0680*/  BAR.SYNC.DEFER_BLOCKING 0x0 ;  /* 0x0000000000007b1d */ /* 0x000fec0000010000 */
[----:B------:R-:W2:Y:S04]  /*0690*/  LDG.E.64 R26, desc[UR8][R26.64] ;  /* 0x000000081a1a7981 */ /* 0x000ea8000c1e1b00 */
[----:B------:R-:W3:Y:S01]  /*06a0*/  LDG.E.64 R18, desc[UR8][R18.64] ;  /* 0x0000000812127981 */ /* 0x000ee2000c1e1b00 */
[----:B0-----:R-:W-:-:S03]  /*06b0*/  DFMA R32, R8, R32, RZ ;  /* 0x000000200820722b */ /* 0x001fc600000000ff */
[----:B------:R-:W0:Y:S03]  /*06c0*/  LDS.64 R8, [R7] ;  /* 0x0000000007087984 */ /* 0x000e260000000a00 */
[----:B------:R-:W1:Y:S08]  /*06d0*/  F2F.F32.F64 R28, R32 ;  /* 0x00000020001c7310 */ /* 0x000e700000301000 */
[----:B-1----:R-:W1:Y:S02]  /*06e0*/  F2F.F64.F32 R28, R28 ;  /* 0x0000001c001c7310 */ /* 0x002e640000201800 */
[----:B-1----:R-:W-:-:S10]  /*06f0*/  DFMA R34, R30, R10, R28 ;  /* 0x0000000a1e22722b */ /* 0x002fd4000000001c */
[----:B------:R-:W1:Y:S08]  /*0700*/  F2F.F32.F64 R34, R34 ;  /* 0x0000002200227310 */ /* 0x000e700000301000 */
[----:B-1----:R-:W0:Y:S02]  /*0710*/  F2F.F64.F32 R10, R34 ;  /* 0x00000022000a7310 */ /* 0x002e240000201800 */
[----:B0-----:R-:W-:-:S07]  /*0720*/  DADD R36, R10, R8 ;  /* 0x000000000a247229 */ /* 0x001fce0000000008 */
[----:B------:R-:W-:Y:S01]  /*0730*/  STS.64 [R7], R36 ;  /* 0x0000002407007388 */ /* 0x000fe20000000a00 */
[----:B------:R-:W-:-:S05]  /*0740*/  VIADD R25, R25, 0x4 ;  /* 0x0000000419197836 */ /* 0x000fca0000000000 */
[----:B------:R-:W-:Y:S01]  /*0750*/  ISETP.NE.AND P0, PT, R25, RZ, PT ;  /* 0x000000ff1900720c */ /* 0x000fe20003f05270 */
[C---:B------:R-:W-:Y:S01]  /*0760*/  IMAD R22, R3.reuse, 0x8, R22 ;  /* 0x0000000803167824 */ /* 0x040fe200078e0216 */
[----:B------:R-:W-:Y:S02]  /*0770*/  IADD3 R20, PT, PT, R20, 0x8, RZ ;  /* 0x0000000814147810 */ /* 0x000fe40007ffe0ff */
[C---:B------:R-:W-:Y:S02]  /*0780*/  LEA R21, R3.reuse, R21, 0x3 ;  /* 0x0000001503157211 */ /* 0x040fe400078e18ff */
[C---:B------:R-:W-:Y:S02]  /*0790*/  LEA R23, R3.reuse, R23, 0x3 ;  /* 0x0000001703177211 */ /* 0x040fe400078e18ff */
[----:B------:R-:W-:Y:S01]  /*07a0*/  LEA R24, R3, R24, 0x3 ;  /* 0x0000001803187211 */ /* 0x000fe200078e18ff */
[----:B--2---:R-:W-:Y:S04]  /*07b0*/  STS.64 [R12], R26 ;  /* 0x0000001a0c007388 */ /* 0x004fe80000000a00 */
[----:B---3--:R-:W-:Y:S01]  /*07c0*/  STS.64 [R14], R18 ;  /* 0x000000120e007388 */ /* 0x008fe20000000a00 */
[----:B------:R-:W-:Y:S06]  /*07d0*/  BAR.SYNC.DEFER_BLOCKING 0x0 ;  /* 0x0000000000007b1d */ /* 0x000fec0000010000 */
[----:B------:R-:W-:Y:S04]  /*07e0*/  LDS.64 R30, [R15] ;  /* 0x000000000f1e7984 */ /* 0x000fe80000000a00 */
[----:B------:R-:W0:Y:S04]  /*07f0*/  LDS.128 R8, [R13] ;  /* 0x000000000d087984 */ /* 0x000e280000000c00 */
[----:B------:R-:W1:Y:S01]  /*0800*/  LDS.64 R28, [R15+0x10] ;  /* 0x000010000f1c7984 */ /* 0x000e620000000a00 */
[----:B0-----:R-:W-:Y:S01]  /*0810*/  DFMA R32, R8, R30, RZ ;  /* 0x0000001e0820722b */ /* 0x001fe200000000ff */
[----:B------:R-:W-:Y:S06]  /*0820*/  BAR.SYNC.DEFER_BLOCKING 0x0 ;  /* 0x0000000000007b1d */ /* 0x000fec0000010000 */
[----:B------:R-:W0:Y:S08]  /*0830*/  F2F.F32.F64 R30, R32 ;  /* 0x00000020001e7310 */ /* 0x000e300000301000 */
[----:B0-----:R-:W1:Y:S01]  /*0840*/  F2F.F64.F32 R30, R30 ;  /* 0x0000001e001e7310 */ /* 0x001e620000201800 */
[----:B------:R-:W0:Y:S01]  /*0850*/  LDS.64 R8, [R7] ;  /* 0x0000000007087984 */ /* 0x000e220000000a00 */
[----:B-1----:R-:W-:-:S06]  /*0860*/  DFMA R28, R28, R10, R30 ;  /* 0x0000000a1c1c722b */ /* 0x002fcc000000001e */
[----:B------:R-:W1:Y:S08]  /*0870*/  F2F.F32.F64 R10, R28 ;  /* 0x0000001c000a7310 */ /* 0x000e700000301000 */
[----:B-1----:R-:W0:Y:S02]  /*0880*/  F2F.F64.F32 R10, R10 ;  /* 0x0000000a000a7310 */ /* 0x002e240000201800 */
[----:B0-----:R-:W-:-:S07]  /*0890*/  DADD R8, R10, R8 ;  /* 0x000000000a087229 */ /* 0x001fce0000000008 */
[----:B------:R0:W-:Y:S01]  /*08a0*/  STS.64 [R7], R8 ;  /* 0x0000000807007388 */ /* 0x0001e20000000a00 */
[----:B------:R-:W-:Y:S05]  /*08b0*/  @P0 BRA `(.L_x_2) ;  /* 0xfffffff8008c0947 */ /* 0x000fea000383ffff */
[----:B------:R-:W-:-:S07]  /*08c0*/  IMAD.MOV.U32 R25, RZ, RZ, R17 ;  /* 0x000000ffff197224 */ /* 0x000fce00078e0011 */
.L_x_1:
[----:B0-----:R-:W-:-:S13]  /*08d0*/  LOP3.LUT P0, R8, R16, 0x3, RZ, 0xc0, !PT ;  /* 0x0000000310087812 */ /* 0x001fda000780c0ff */
[----:B------:R-:W-:Y:S05]  /*08e0*/  @!P0 BRA `(.L_x_0) ;  /* 0x0000000400408947 */ /* 0x000fea0003800000 */
[----:B------:R-:W-:Y:S02]  /*08f0*/  ISETP.NE.AND P0, PT, R8, 0x1, PT ;  /* 0x000000010800780c */ /* 0x000fe40003f05270 */
[----:B------:R-:W-:-:S04]  /*0900*/  LOP3.LUT R16, R16, 0x1, RZ, 0xc0, !PT ;  /* 0x0000000110107812 */ /* 0x000fc800078ec0ff */
[----:B------:R-:W-:-:S07]  /*0910*/  ISETP.NE.U32.AND P1, PT, R16, 0x1, PT ;  /* 0x000000011000780c */ /* 0x000fce0003f25070 */
[----:B------:R-:W-:Y:S06]  /*0920*/  @!P0 BRA `(.L_x_3) ;  /* 0x0000000000c88947 */ /* 0x000fec0003800000 */
[----:B------:R-:W0:Y:S01]  /*0930*/  LDC.64 R22, c[0x0][0x380] ;  /* 0x0000e000ff167b82 */ /* 0x000e220000000a00 */
[C---:B------:R-:W-:Y:S02]  /*0940*/  LEA R8, R25.reuse, R0, 0x1 ;  /* 0x0000000019087211 */ /* 0x040fe400078e08ff */
[----:B------:R-:W-:-:S03]  /*0950*/  LEA R9, R25, R6, 0x1 ;  /* 0x0000000619097211 */ /* 0x000fc600078e08ff */
[----:B------:R-:W-:Y:S02]  /*0960*/  IMAD R29, R8, R3, R2 ;  /* 0x00000003081d7224 */ /* 0x000fe400078e0202 */
[----:B------:R-:W1:Y:S01]  /*0970*/  LDC.64 R20, c[0x0][0x388] ;  /* 0x0000e200ff147b82 */ /* 0x000e620000000a00 */
[----:B0-----:R-:W-:-:S06]  /*0980*/  IMAD.WIDE.U32 R26, R9, 0x8, R22 ;  /* 0x00000008091a7825 */ /* 0x001fcc00078e0016 */
[----:B------:R-:W2:Y:S01]  /*0990*/  LDG.E.64 R26, desc[UR8][R26.64] ;  /* 0x000000081a1a7981 */ /* 0x000ea2000c1e1b00 */
[----:B-1----:R-:W-:-:S06]  /*09a0*/  IMAD.WIDE.U32 R28, R29, 0x8, R20 ;  /* 0x000000081d1c7825 */ /* 0x002fcc00078e0014 */
[----:B------:R-:W3:Y:S01]  /*09b0*/  LDG.E.64 R28, desc[UR8][R28.64] ;  /* 0x000000081c1c7981 */ /* 0x000ee2000c1e1b00 */
[----:B------:R-:W-:Y:S01]  /*09c0*/  VIADD R8, R8, 0x2 ;  /* 0x0000000208087836 */ /* 0x000fe20000000000 */
[----:B------:R-:W-:-:S03]  /*09d0*/  IADD3 R9, PT, PT, R9, 0x2, RZ ;  /* 0x0000000209097810 */ /* 0x000fc60007ffe0ff */
[----:B------:R-:W-:Y:S02]  /*09e0*/  IMAD R11, R8, R3, R2 ;  /* 0x00000003080b7224 */ /* 0x000fe400078e0202 */
        /* <DEDUP_REMOVED lines=20> */
[----:B------:R-:W-:-:S05]  /*0b30*/  LEA R25, R25, -R25, 0x1 ;  /* 0x8000001919197211 */ /* 0x000fca00078e08ff */
[----:B------:R-:W-:Y:S01]  /*0b40*/  VIADD R25, R25, 0x2 ;  /* 0x0000000219197836 */ /* 0x000fe20000000000 */
[----:B--2---:R-:W-:Y:S04]  /*0b50*/  STS.64 [R12], R22 ;  /* 0x000000160c007388 */ /* 0x004fe80000000a00 */
[----:B---3--:R-:W-:Y:S01]  /*0b60*/  STS.64 [R14], R20 ;  /* 0x000000140e007388 */ /* 0x008fe20000000a00 */
[----:B------:R-:W-:Y:S06]  /*0b70*/  BAR.SYNC.DEFER_BLOCKING 0x0 ;  /* 0x0000000000007b1d */ /* 0x000fec0000010000 */
[----:B------:R-:W-:Y:S04]  /*0b80*/  LDS.64 R18, [R15] ;  /* 0x000000000f127984 */ /* 0x000fe80000000a00 */
[----:B------:R-:W0:Y:S04]  /*0b90*/  LDS.128 R8, [R13] ;  /* 0x000000000d087984 */ /* 0x000e280000000c00 */
[----:B------:R-:W1:Y:S01]  /*0ba0*/  LDS.64 R16, [R15+0x10] ;  /* 0x000010000f107984 */ /* 0x000e620000000a00 */
[----:B0-----:R-:W-:Y:S01]  /*0bb0*/  DFMA R18, R8, R18, RZ ;  /* 0x000000120812722b */ /* 0x001fe200000000ff */
[----:B------:R-:W-:Y:S09]  /*0bc0*/  BAR.SYNC.DEFER_BLOCKING 0x0 ;  /* 0x0000000000007b1d */ /* 0x000ff20000010000 */
[----:B------:R-:W0:Y:S08]  /*0bd0*/  F2F.F32.F64 R18, R18 ;  /* 0x0000001200127310 */ /* 0x000e300000301000 */
[----:B0-----:R-:W1:Y:S01]  /*0be0*/  F2F.F64.F32 R26, R18 ;  /* 0x00000012001a7310 */ /* 0x001e620000201800 */
[----:B------:R-:W0:Y:S01]  /*0bf0*/  LDS.64 R8, [R7] ;  /* 0x0000000007087984 */ /* 0x000e220000000a00 */
[----:B-1----:R-:W-:-:S10]  /*0c00*/  DFMA R10, R16, R10, R26 ;  /* 0x0000000a100a722b */ /* 0x002fd4000000001a */
[----:B------:R-:W1:Y:S08]  /*0c10*/  F2F.F32.F64 R10, R10 ;  /* 0x0000000a000a7310 */ /* 0x000e700000301000 */
[----:B-1----:R-:W0:Y:S02]  /*0c20*/  F2F.F64.F32 R16, R10 ;  /* 0x0000000a00107310 */ /* 0x002e240000201800 */
[----:B0-----:R-:W-:-:S07]  /*0c30*/  DADD R8, R16, R8 ;  /* 0x0000000010087229 */ /* 0x001fce0000000008 */
[----:B------:R0:W-:Y:S04]  /*0c40*/  STS.64 [R7], R8 ;  /* 0x0000000807007388 */ /* 0x0001e80000000a00 */
.L_x_3:
[----:B------:R-:W-:Y:S05]  /*0c50*/  @P1 BRA `(.L_x_0) ;  /* 0x0000000000641947 */ /* 0x000fea0003800000 */
[----:B------:R-:W1:Y:S01]  /*0c60*/  LDC.64 R16, c[0x0][0x380] ;  /* 0x0000e000ff107b82 */ /* 0x000e620000000a00 */
[C---:B0-----:R-:W-:Y:S02]  /*0c70*/  LEA R8, R25.reuse, R0, 0x1 ;  /* 0x0000000019087211 */ /* 0x041fe400078e08ff */
[----:B------:R-:W-:-:S03]  /*0c80*/  LEA R25, R25, R6, 0x1 ;  /* 0x0000000619197211 */ /* 0x000fc600078e08ff */
[----:B------:R-:W-:Y:S02]  /*0c90*/  IMAD R9, R8, R3, R2 ;  /* 0x0000000308097224 */ /* 0x000fe400078e0202 */
[----:B------:R-:W0:Y:S01]  /*0ca0*/  LDC.64 R18, c[0x0][0x388] ;  /* 0x0000e200ff127b82 */ /* 0x000e220000000a00 */
[----:B-1----:R-:W-:-:S06]  /*0cb0*/  IMAD.WIDE.U32 R16, R25, 0x8, R16 ;  /* 0x0000000819107825 */ /* 0x002fcc00078e0010 */
[----:B------:R-:W2:Y:S01]  /*0cc0*/  LDG.E.64 R16, desc[UR8][R16.64] ;  /* 0x0000000810107981 */ /* 0x000ea2000c1e1b00 */
[----:B0-----:R-:W-:-:S06]  /*0cd0*/  IMAD.WIDE.U32 R18, R9, 0x8, R18 ;  /* 0x0000000809127825 */ /* 0x001fcc00078e0012 */
[----:B------:R-:W3:Y:S04]  /*0ce0*/  LDG.E.64 R18, desc[UR8][R18.64] ;  /* 0x0000000812127981 */ /* 0x000ee8000c1e1b00 */
[----:B--2---:R-:W-:Y:S04]  /*0cf0*/  STS.64 [R12], R16 ;  /* 0x000000100c007388 */ /* 0x004fe80000000a00 */
[----:B---3--:R-:W-:Y:S01]  /*0d00*/  STS.64 [R14], R18 ;  /* 0x000000120e007388 */ /* 0x008fe20000000a00 */
[----:B------:R-:W-:Y:S06]  /*0d10*/  BAR.SYNC.DEFER_BLOCKING 0x0 ;  /* 0x0000000000007b1d */ /* 0x000fec0000010000 */
[----:B------:R-:W-:Y:S04]  /*0d20*/  LDS.64 R20, [R15] ;  /* 0x000000000f147984 */ /* 0x000fe80000000a00 */
[----:B------:R-:W0:Y:S04]  /*0d30*/  LDS.128 R8, [R13] ;  /* 0x000000000d087984 */ /* 0x000e280000000c00 */
[----:B------:R-:W1:Y:S01]  /*0d40*/  LDS.64 R22, [R15+0x10] ;  /* 0x000010000f167984 */ /* 0x000e620000000a00 */
[----:B------:R-:W-:Y:S06]  /*0d50*/  BAR.SYNC.DEFER_BLOCKING 0x0 ;  /* 0x0000000000007b1d */ /* 0x000fec0000010000 */
[----:B------:R-:W2:Y:S01]  /*0d60*/  LDS.64 R24, [R7] ;  /* 0x0000000007187984 */ /* 0x000ea20000000a00 */
[----:B0-----:R-:W-:-:S10]  /*0d70*/  DFMA R8, R8, R20, RZ ;  /* 0x000000140808722b */ /* 0x001fd400000000ff */
[----:B------:R-:W0:Y:S08]  /*0d80*/  F2F.F32.F64 R8, R8 ;  /* 0x0000000800087310 */ /* 0x000e300000301000 */
[----:B0-----:R-:W1:Y:S02]  /*0d90*/  F2F.F64.F32 R20, R8 ;  /* 0x0000000800147310 */ /* 0x001e640000201800 */
[----:B-1----:R-:W-:-:S10]  /*0da0*/  DFMA R10, R22, R10, R20 ;  /* 0x0000000a160a722b */ /* 0x002fd40000000014 */
[----:B------:R-:W0:Y:S08]  /*0db0*/  F2F.F32.F64 R10, R10 ;  /* 0x0000000a000a7310 */ /* 0x000e300000301000 */
[----:B0-----:R-:W2:Y:S02]  /*0dc0*/  F2F.F64.F32 R16, R10 ;  /* 0x0000000a00107310 */ /* 0x001ea40000201800 */
[----:B--2---:R-:W-:-:S07]  /*0dd0*/  DADD R16, R16, R24 ;  /* 0x0000000010107229 */ /* 0x004fce0000000018 */
[----:B------:R1:W-:Y:S04]  /*0de0*/  STS.64 [R7], R16 ;  /* 0x0000001007007388 */ /* 0x0003e80000000a00 */
.L_x_0:
[----:B0-----:R-:W-:Y:S01]  /*0df0*/  LEA R8, R0, R5, 0x3 ;  /* 0x0000000500087211 */ /* 0x001fe200078e18ff */
[----:B-1----:R-:W0:Y:S01]  /*0e00*/  LDC.64 R6, c[0x0][0x390] ;  /* 0x0000e400ff067b82 */ /* 0x002e220000000a00 */
[----:B------:R-:W-:-:S04]  /*0e10*/  IMAD R3, R4, R3, R2 ;  /* 0x0000000304037224 */ /* 0x000fc800078e0202 */
[----:B------:R-:W1:Y:S01]  /*0e20*/  LDS.64 R8, [R8] ;  /* 0x0000000008087984 */ /* 0x000e620000000a00 */
[----:B0-----:R-:W-:-:S05]  /*0e30*/  IMAD.WIDE R2, R3, 0x8, R6 ;  /* 0x0000000803027825 */ /* 0x001fca00078e0206 */
[----:B-1----:R-:W-:Y:S01]  /*0e40*/  STG.E.64 desc[UR8][R2.64], R8 ;  /* 0x0000000802007986 */ /* 0x002fe2000c101b08 */
[----:B------:R-:W-:Y:S05]  /*0e50*/  EXIT ;  /* 0x000000000000794d */ /* 0x000fea0003800000 */
.L_x_4:
[----:B------:R-:W-:-:S00]  /*0e60*/  BRA `(.L_x_4) ;  /* 0xfffffffc00fc7947 */ /* 0x000fc0000383ffff */
[----:B------:R-:W-:-:S00]  /*0e70*/  NOP ;  /* 0x0000000000007918 */ /* 0x000fc00000000000 */
        /* <DEDUP_REMOVED lines=8> */
.L_x_16:


//--------------------- .text._Z14matmul_naive_2PdS_S_i --------------------------
	.section	.text._Z14matmul_naive_2PdS_S_i,"ax",@progbits
	.align	128
        .global         _Z14matmul_naive_2PdS_S_i
        .type           _Z14matmul_naive_2PdS_S_i,@function
        .size           _Z14matmul_naive_2PdS_S_i,(.L_x_17 - _Z14matmul_naive_2PdS_S_i)
        .other          _Z14matmul_naive_2PdS_S_i,@"STO_CUDA_ENTRY STV_DEFAULT"
_Z14matmul_naive_2PdS_S_i:
.text._Z14matmul_naive_2PdS_S_i:
[----:B------:R-:W-:Y:S01]  /*0000*/  LDC R1, c[0x0][0x37c] ;  /* 0x0000df00ff017b82 */ /* 0x000fe20000000800 */
[----:B------:R-:W0:Y:S07]  /*0010*/  S2R R0, SR_TID.X ;  /* 0x0000000000007919 */ /* 0x000e2e0000002100 */
[----:B------:R-:W0:Y:S01]  /*0020*/  S2UR UR4, SR_CTAID.X ;  /* 0x00000000000479c3 */ /* 0x000e220000002500 */
[----:B------:R-:W1:Y:S01]  /*0030*/  LDCU UR20, c[0x0][0x398] ;  /* 0x00007300ff1477ac */ /* 0x000e620008000800 */
[----:B------:R-:W2:Y:S06]  /*0040*/  S2R R3, SR_TID.Y ;  /* 0x0000000000037919 */ /* 0x000eac0000002200 */
[----:B------:R-:W0:Y:S08]  /*0050*/  LDC R13, c[0x0][0x360] ;  /* 0x0000d800ff0d7b82 */ /* 0x000e300000000800 */
[----:B------:R-:W2:Y:S08]  /*0060*/  S2UR UR5, SR_CTAID.Y ;  /* 0x00000000000579c3 */ /* 0x000eb00000002600 */
[----:B------:R-:W2:Y:S01]  /*0070*/  LDC R2, c[0x0][0x364] ;  /* 0x0000d900ff027b82 */ /* 0x000ea20000000800 */
[----:B0-----:R-:W-:-:S02]  /*0080*/  IMAD R13, R13, UR4, R0 ;  /* 0x000000040d0d7c24 */ /* 0x001fc4000f8e0200 */
[----:B--2---:R-:W-:-:S05]  /*0090*/  IMAD R0, R2, UR5, R3 ;  /* 0x0000000502007c24 */ /* 0x004fca000f8e0203 */
[----:B------:R-:W-:-:S04]  /*00a0*/  VIMNMX R2, PT, PT, R13, R0, !PT ;  /* 0x000000000d027248 */ /* 0x000fc80007fe0100 */
[----:B-1----:R-:W-:-:S13]  /*00b0*/  ISETP.GE.AND P0, PT, R2, UR20, PT ;  /* 0x0000001402007c0c */ /* 0x002fda000bf06270 */
[----:B------:R-:W-:Y:S05]  /*00c0*/  @P0 EXIT ;  /* 0x000000000000094d */ /* 0x000fea0003800000 */
[----:B------:R-:W-:Y:S01]  /*00d0*/  UISETP.GE.U32.AND UP0, UPT, UR20, 0x8, UPT ;  /* 0x000000081400788c */ /* 0x000fe2000bf06070 */
[----:B------:R-:W-:Y:S02]  /*00e0*/  HFMA2 R22, -RZ, RZ, 0, 0 ;  /* 0x00000000ff167431 */ /* 0x000fe400000001ff */
[----:B------:R-:W-:Y:S01]  /*00f0*/  IMAD R0, R0, UR20, RZ ;  /* 0x0000001400007c24 */ /* 0x000fe2000f8e02ff */
[----:B------:R-:W-:Y:S01]  /*0100*/  UMOV UR4, URZ ;  /* 0x000000ff00047c82 */ /* 0x000fe20008000000 */
[----:B------:R-:W0:Y:S04]  /*0110*/  LDCU.64 UR18, c[0x0][0x358] ;  /* 0x00006b00ff1277ac */ /* 0x000e280008000a00 */
[----:B------:R-:W-:Y:S05]  /*0120*/  BRA.U !UP0, `(.L_x_5) ;  /* 0x0000000508447547 */ /* 0x000fea000b800000 */
[----:B------:R-:W1:Y:S01]  /*0130*/  LDCU.128 UR24, c[0x0][0x380] ;  /* 0x00007000ff1877ac */ /* 0x000e620008000c00 */
[----:B------:R-:W-:Y:S02]  /*0140*/  MOV R22, RZ ;  /* 0x000000ff00167202 */ /* 0x000fe40000000f00 */
[----:B------:R-:W-:Y:S01]  /*0150*/  MOV R12, R13 ;  /* 0x0000000d000c7202 */ /* 0x000fe20000000f00 */
[----:B------:R-:W-:-:S04]  /*0160*/  ULOP3.LUT UR4, UR20, 0x7ffffff8, URZ, 0xc0, !UPT ;  /* 0x7ffffff814047892 */ /* 0x000fc8000f8ec0ff */
[----:B------:R-:W-:Y:S01]  /*0170*/  UIADD3 UR5, UPT, UPT, -UR4, URZ, URZ ;  /* 0x000000ff04057290 */ /* 0x000fe2000fffe1ff */
[----:B-1----:R-:W-:Y:S01]  /*0180*/  MOV R2, UR24 ;  /* 0x0000001800027c02 */ /* 0x002fe20008000f00 */
[----:B------:R-:W-:Y:S01]  /*0190*/  UIMAD.WIDE UR6, UR20, 0x10, UR26 ;  /* 0x00000010140678a5 */ /* 0x000fe2000f8e021a */
[----:B------:R-:W-:Y:S01]  /*01a0*/  MOV R3, UR25 ;  /* 0x0000001900037c02 */ /* 0x000fe20008000f00 */
[----:B------:R-:W-:Y:S02]  /*01b0*/  UIMAD.WIDE UR8, UR20, 0x18, UR26 ;  /* 0x00000018140878a5 */ /* 0x000fe4000f8e021a */
[----:B------:R-:W-:Y:S01]  /*01c0*/  UIMAD.WIDE UR10, UR20, 0x20, UR26 ;  /* 0x00000020140a78a5 */ /* 0x000fe2000f8e021a */
[----:B------:R-:W-:Y:S01]  /*01d0*/  IMAD.WIDE.U32 R2, R0, 0x8, R2 ;  /* 0x0000000800027825 */ /* 0x000fe200078e0002 */
[----:B------:R-:W-:Y:S02]  /*01e0*/  UIMAD.WIDE UR12, UR20, 0x28, UR26 ;  /* 0x00000028140c78a5 */ /* 0x000fe4000f8e021a */
[----:B------:R-:W-:Y:S01]  /*01f0*/  UIMAD.WIDE UR14, UR20, 0x30, UR26 ;  /* 0x00000030140e78a5 */ /* 0x000fe2000f8e021a */
[----:B------:R-:W-:Y:S01]  /*0200*/  IADD3 R2, P0, PT, R2, 0x20, RZ ;  /* 0x0000002002027810 */ /* 0x000fe20007f1e0ff */
[----:B------:R-:W-:-:S04]  /*0210*/  UIMAD.WIDE UR16, UR20, 0x38, UR26 ;  /* 0x00000038141078a5 */ /* 0x000fc8000f8e021a */
[----:B------:R-:W-:-:S08]  /*0220*/  IMAD.X R3, RZ, RZ, R3, P0 ;  /* 0x000000ffff037224 */ /* 0x000fd000000e0603 */
.L_x_6:
[----:B------:R-:W-:Y:S01]  /*0230*/  MOV R9, 0x8 ;  /* 0x0000000800097802 */ /* 0x000fe20000000f00 */
[----:B0-2---:R-:W2:Y:S04]  /*0240*/  LDG.E.64 R6, desc[UR18][R2.64+-0x20] ;  /* 0xffffe01202067981 */ /* 0x005ea8000c1e1b00 */
[----:B------:R-:W-:Y:S01]  /*0250*/  IMAD.WIDE R8, R12, R9, UR26 ;  /* 0x0000001a0c087e25 */ /* 0x000fe2000f8e0209 */
[----:B------:R-:W-:Y:S01]  /*0260*/  UIMAD.WIDE UR22, UR20, 0x8, UR26 ;  /* 0x00000008141678a5 */ /* 0x000fe2000f8e021a */
[----:B------:R-:W3:Y:S04]  /*0270*/  LDG.E.64 R18, desc[UR18][R2.64+-0x18] ;  /* 0xffffe81202127981 */ /* 0x000ee8000c1e1b00 */
[----:B------:R-:W2:Y:S01]  /*0280*/  LDG.E.64 R8, desc[UR18][R8.64] ;  /* 0x0000001208087981 */ /* 0x000ea2000c1e1b00 */
[----:B------:R-:W-:Y:S01]  /*0290*/  MOV R21, UR23 ;  /* 0x0000001700157c02 */ /* 0x000fe20008000f00 */
[----:B------:R-:W-:-:S02]  /*02a0*/  IMAD.U32 R20, RZ, RZ, UR22 ;  /* 0x00000016ff147e24 */ /* 0x000fc4000f8e00ff */
[----:B------:R-:W-:Y:S01]  /*02b0*/  HFMA2 R17, -RZ, RZ, 0, 4.76837158203125e-07 ;  /* 0x00000008ff117431 */ /* 0x000fe200000001ff */
[----:B------:R-:W4:Y:S01]  /*02c0*/  LDG.E.64 R14, desc[UR18][R2.64+-0x10] ;  /* 0xfffff012020e7981 */ /* 0x000f22000c1e1b00 */
[C---:B------:R-:W-:Y:S01]  /*02d0*/  IMAD.WIDE R20, R12.reuse, 0x8, R20 ;  /* 0x000000080c147825 */ /* 0x040fe200078e0214 */
[----:B-1----:R-:W-:Y:S02]  /*02e0*/  MOV R5, 0x8 ;  /* 0x0000000800057802 */ /* 0x002fe40000000f00 */
[----:B------:R-:W5:Y:S04]  /*02f0*/  LDG.E.64 R10, desc[UR18][R2.64+-0x8] ;  /* 0xfffff812020a7981 */ /* 0x000f68000c1e1b00 */
[----:B------:R-:W3:Y:S01]  /*0300*/  LDG.E.64 R20, desc[UR18][R20.64] ;  /* 0x0000001214147981 */ /* 0x000ee2000c1e1b00 */
[----:B------:R-:W-:-:S06]  /*0310*/  IMAD.WIDE R16, R12, R17, UR6 ;  /* 0x000000060c107e25 */ /* 0x000fcc000f8e0211 */
[----:B------:R-:W4:Y:S01]  /*0320*/  LDG.E.64 R16, desc[UR18][R16.64] ;  /* 0x0000001210107981 */ /* 0x000f22000c1e1b00 */
[----:B------:R-:W-:-:S06]  /*0330*/  IMAD.WIDE R4, R12, R5, UR8 ;  /* 0x000000080c047e25 */ /* 0x000fcc000f8e0205 */
[----:B------:R-:W5:Y:S01]  /*0340*/  LDG.E.64 R4, desc[UR18][R4.64] ;  /* 0x0000001204047981 */ /* 0x000f62000c1e1b00 */
[----:B------:R-:W2:Y:S01]  /*0350*/  F2F.F64.F32 R22, R22 ;  /* 0x0000001600167310 */ /* 0x000ea20000201800 */
[----:B------:R-:W-:-:S04]  /*0360*/  IMAD.MOV.U32 R25, RZ, RZ, 0x8 ;  /* 0x00000008ff197424 */ /* 0x000fc800078e00ff */
[----:B------:R-:W-:Y:S01]  /*0370*/  IMAD.WIDE R24, R12, R25, UR10 ;  /* 0x0000000a0c187e25 */ /* 0x000fe2000f8e0219 */
[----:B--2---:R-:W-:Y:S01]  /*0380*/  DFMA R26, R6, R8, R22 ;  /* 0x00000008061a722b */ /* 0x004fe20000000016 */
[----:B------:R-:W2:Y:S04]  /*0390*/  LDG.E.64 R8, desc[UR18][R2.64] ;  /* 0x0000001202087981 */ /* 0x000ea8000c1e1b00 */
[----:B------:R-:W2:Y:S01]  /*03a0*/  LDG.E.64 R6, desc[UR18][R24.64] ;  /* 0x0000001218067981 */ /* 0x000ea2000c1e1b00 */
[----:B------:R-:W0:Y:S08]  /*03b0*/  F2F.F32.F64 R23, R26 ;  /* 0x0000001a00177310 */ /* 0x000e300000301000 */
[----:B0-----:R-:W3:Y:S01]  /*03c0*/  F2F.F64.F32 R28, R23 ;  /* 0x00000017001c7310 */ /* 0x001ee20000201800 */
[----:B------:R-:W-:-:S05]  /*03d0*/  MOV R27, 0x8 ;  /* 0x00000008001b7802 */ /* 0x000fca0000000f00 */
[----:B------:R-:W-:Y:S01]  /*03e0*/  IMAD.WIDE R26, R12, R27, UR12 ;  /* 0x0000000c0c1a7e25 */ /* 0x000fe2000f8e021b */
[----:B---3--:R-:W-:Y:S01]  /*03f0*/  DFMA R28, R18, R20, R28 ;  /* 0x00000014121c722b */ /* 0x008fe2000000001c */
[----:B------:R-:W3:Y:S04]  /*0400*/  LDG.E.64 R18, desc[UR18][R2.64+0x8] ;  /* 0x0000081202127981 */ /* 0x000ee8000c1e1b00 */
[----:B------:R4:W3:Y:S05]  /*0410*/  LDG.E.64 R20, desc[UR18][R26.64] ;  /* 0x000000121a147981 */ /* 0x0008ea000c1e1b00 */
[----:B------:R-:W0:Y:S01]  /*0420*/  F2F.F32.F64 R28, R28 ;  /* 0x0000001c001c7310 */ /* 0x000e220000301000 */
[----:B------:R-:W-:-:S07]  /*0430*/  MOV R22, 0x8 ;  /* 0x0000000800167802 */ /* 0x000fce0000000f00 */
[----:B0-----:R-:W4:Y:S01]  /*0440*/  F2F.F64.F32 R28, R28 ;  /* 0x0000001c001c7310 */ /* 0x001f220000201800 */
[----:B------:R-:W-:Y:S01]  /*0450*/  IMAD.WIDE R22, R12, R22, UR14 ;  /* 0x0000000e0c167e25 */ /* 0x000fe2000f8e0216 */
[----:B----4-:R-:W-:Y:S01]  /*0460*/  DFMA R26, R14, R16, R28 ;  /* 0x000000100e1a722b */ /* 0x010fe2000000001c */
[----:B------:R-:W4:Y:S04]  /*0470*/  LDG.E.64 R14, desc[UR18][R2.64+0x10] ;  /* 0x00001012020e7981 */ /* 0x000f28000c1e1b00 */
[----:B------:R-:W4:Y:S05]  /*0480*/  LDG.E.64 R16, desc[UR18][R22.64] ;  /* 0x0000001216107981 */ /* 0x000f2a000c1e1b00 */
[----:B------:R-:W0:Y:S01]  /*0490*/  F2F.F32.F64 R26, R26 ;  /* 0x0000001a001a7310 */ /* 0x000e220000301000 */
[----:B------:R-:W-:-:S07]  /*04a0*/  MOV R25, 0x8 ;  /* 0x0000000800197802 */ /* 0x000fce0000000f00 */
[----:B0-----:R-:W5:Y:S01]  /*04b0*/  F2F.F64.F32 R28, R26 ;  /* 0x0000001a001c7310 */ /* 0x001f620000201800 */
[----:B------:R-:W-:-:S06]  /*04c0*/  IMAD.WIDE R24, R12, R25, UR16 ;  /* 0x000000100c187e25 */ /* 0x000fcc000f8e0219 */
[----:B------:R-:W4:Y:S01]  /*04d0*/  LDG.E.64 R24, desc[UR18][R24.64] ;  /* 0x0000001218187981 */ /* 0x000f22000c1e1b00 */
[----:B-----5:R-:W-:-:S03]  /*04e0*/  DFMA R10, R10, R4, R28 ;  /* 0x000000040a0a722b */ /* 0x020fc6000000001c */
[----:B------:R0:W5:Y:S07]  /*04f0*/  LDG.E.64 R4, desc[UR18][R2.64+0x18] ;  /* 0x0000181202047981 */ /* 0x00016e000c1e1b00 */
[----:B------:R-:W1:Y:S08]  /*0500*/  F2F.F32.F64 R10, R10 ;  /* 0x0000000a000a7310 */ /* 0x000e700000301000 */
[----:B-1----:R-:W2:Y:S01]  /*0510*/  F2F.F64.F32 R28, R10 ;  /* 0x0000000a001c7310 */ /* 0x002ea20000201800 */
[----:B------:R-:W-:-:S04]  /*0520*/  UIADD3 UR5, UPT, UPT, UR5, 0x8, URZ ;  /* 0x0000000805057890 */ /* 0x000fc8000fffe0ff */
[----:B------:R-:W-:Y:S01]  /*0530*/  UISETP.NE.AND UP0, UPT, UR5, URZ, UPT ;  /* 0x000000ff0500728c */ /* 0x000fe2000bf05270 */
[----:B0-----:R-:W-:-:S04]  /*0540*/  IADD3 R2, P0, PT, R2, 0x40, RZ ;  /* 0x0000004002027810 */ /* 0x001fc80007f1e0ff */
[----:B------:R-:W-:Y:S01]  /*0550*/  IADD3.X R3, PT, PT, RZ, R3, RZ, P0, !PT ;  /* 0x00000003ff037210 */ /* 0x000fe200007fe4ff */
[----:B--2---:R-:W-:-:S10]  /*0560*/  DFMA R6, R8, R6, R28 ;  /* 0x000000060806722b */ /* 0x004fd4000000001c */
[----:B------:R-:W0:Y:S08]  /*0570*/  F2F.F32.F64 R6, R6 ;  /* 0x0000000600067310 */ /* 0x000e300000301000 */
[----:B0-----:R-:W3:Y:S02]  /*0580*/  F2F.F64.F32 R8, R6 ;  /* 0x0000000600087310 */ /* 0x001ee40000201800 */
[----:B---3--:R-:W-:-:S10]  /*0590*/  DFMA R8, R18, R20, R8 ;  /* 0x000000141208722b */ /* 0x008fd40000000008 */
[----:B------:R-:W0:Y:S08]  /*05a0*/  F2F.F32.F64 R8, R8 ;  /* 0x0000000800087310 */ /* 0x000e300000301000 */
[----:B0-----:R-:W4:Y:S02]  /*05b0*/  F2F.F64.F32 R18, R8 ;  /* 0x0000000800127310 */ /* 0x001f240000201800 */
[----:B----4-:R-:W-:-:S10]  /*05c0*/  DFMA R14, R14, R16, R18 ;  /* 0x000000100e0e722b */ /* 0x010fd40000000012 */
[----:B------:R-:W0:Y:S08]  /*05d0*/  F2F.F32.F64 R14, R14 ;  /* 0x0000000e000e7310 */ /* 0x000e300000301000 */
[----:B0-----:R-:W5:Y:S01]  /*05e0*/  F2F.F64.F32 R16, R14 ;  /* 0x0000000e00107310 */ /* 0x001f620000201800 */
[----:B------:R-:W-:Y:S01]  /*05f0*/  IMAD.U32 R7, RZ, RZ, UR20 ;  /* 0x00000014ff077e24 */ /* 0x000fe2000f8e00ff */
[----:B-----5:R-:W-:-:S06]  /*0600*/  DFMA R4, R4, R24, R16 ;  /* 0x000000180404722b */ /* 0x020fcc0000000010 */
[----:B------:R1:W2:Y:S01]  /*0610*/  F2F.F32.F64 R22, R4 ;  /* 0x0000000400167310 */ /* 0x0002a20000301000 */
[----:B------:R-:W-:Y:S01]  /*0620*/  LEA R12, R7, R12, 0x3 ;  /* 0x0000000c070c7211 */ /* 0x000fe200078e18ff */
[----:B------:R-:W-:Y:S06]  /*0630*/  BRA.U UP0, `(.L_x_6) ;  /* 0xfffffff900fc7547 */ /* 0x000fec000b83ffff */
.L_x_5:
[----:B------:R-:W-:-:S04]  /*0640*/  ULOP3.LUT UR6, UR20, 0x7, URZ, 0xc0, !UPT ;  /* 0x0000000714067892 */ /* 0x000fc8000f8ec0ff */
[----:B------:R-:W-:-:S09]  /*0650*/  UISETP.NE.AND UP0, UPT, UR6, URZ, UPT ;  /* 0x000000ff0600728c */ /* 0x000fd2000bf05270 */
[----:B------:R-:W-:Y:S05]  /*0660*/  BRA.U !UP0, `(.L_x_7) ;  /* 0x0000000508587547 */ /* 0x000fea000b800000 */
[----:B------:R-:W-:Y:S02]  /*0670*/  UISETP.GE.U32.AND UP0, UPT, UR6, 0x4, UPT ;  /* 0x000000040600788c */ /* 0x000fe4000bf06070 */
[----:B------:R-:W-:-:S04]  /*0680*/  ULOP3.LUT UR5, UR20, 0x3, URZ, 0xc0, !UPT ;  /* 0x0000000314057892 */ /* 0x000fc8000f8ec0ff */
[----:B------:R-:W-:-:S03]  /*0690*/  UISETP.NE.AND UP1, UPT, UR5, URZ, UPT ;  /* 0x000000ff0500728c */ /* 0x000fc6000bf25270 */
[----:B------:R-:W-:Y:S08]  /*06a0*/  BRA.U !UP0, `(.L_x_8) ;  /* 0x00000001089c7547 */ /* 0x000ff0000b800000 */
[----:B-1----:R-:W1:Y:S01]  /*06b0*/  LDC.64 R4, c[0x0][0x380] ;  /* 0x0000e000ff047b82 */ /* 0x002e620000000a00 */
[----:B------:R-:W-:Y:S01]  /*06c0*/  MOV R2, UR4 ;  /* 0x0000000400027c02 */ /* 0x000fe20008000f00 */
[----:B------:R-:W-:Y:S01]  /*06d0*/  VIADD R3, R0, UR4 ;  /* 0x0000000400037c36 */ /* 0x000fe20008000000 */
[----:B------:R-:W3:Y:S03]  /*06e0*/  LDCU.64 UR6, c[0x0][0x380] ;  /* 0x00007000ff0677ac */ /* 0x000ee60008000a00 */
[----:B------:R-:W-:Y:S02]  /*06f0*/  IMAD R7, R2, UR20, R13 ;  /* 0x0000001402077c24 */ /* 0x000fe4000f8e020d */
[----:B------:R-:W4:Y:S01]  /*0700*/  LDC.64 R10, c[0x0][0x388] ;  /* 0x0000e200ff0a7b82 */ /* 0x000f220000000a00 */
[----:B-1----:R-:W-:-:S06]  /*0710*/  IMAD.WIDE.U32 R4, R3, 0x8, R4 ;  /* 0x0000000803047825 */ /* 0x002fcc00078e0004 */
[----:B0-----:R-:W5:Y:S01]  /*0720*/  LDG.E.64 R4, desc[UR18][R4.64] ;  /* 0x0000001204047981 */ /* 0x001f62000c1e1b00 */
[----:B----4-:R-:W-:-:S05]  /*0730*/  IMAD.WIDE R10, R7, 0x8, R10 ;  /* 0x00000008070a7825 */ /* 0x010fca00078e020a */
[----:B------:R-:W5:Y:S01]  /*0740*/  LDG.E.64 R2, desc[UR18][R10.64] ;  /* 0x000000120a027981 */ /* 0x000f62000c1e1b00 */
[----:B------:R-:W-:Y:S02]  /*0750*/  IADD3 R6, P0, PT, R0, UR4, RZ ;  /* 0x0000000400067c10 */ /* 0x000fe4000ff1e0ff */
[----:B------:R-:W-:Y:S02]  /*0760*/  MOV R25, UR20 ;  /* 0x0000001400197c02 */ /* 0x000fe40008000f00 */
[----:B------:R-:W-:Y:S02]  /*0770*/  IADD3.X R7, PT, PT, RZ, RZ, RZ, P0, !PT ;  /* 0x000000ffff077210 */ /* 0x000fe400007fe4ff */
[----:B---3--:R-:W-:Y:S01]  /*0780*/  LEA R20, P0, R6, UR6, 0x3 ;  /* 0x0000000606147c11 */ /* 0x008fe2000f8018ff */
[----:B------:R-:W-:-:S03]  /*0790*/  IMAD.WIDE R24, R25, 0x8, R10 ;  /* 0x0000000819187825 */ /* 0x000fc600078e020a */
[----:B------:R-:W-:Y:S02]  /*07a0*/  LEA.HI.X R21, R6, UR7, R7, 0x3, P0 ;  /* 0x0000000706157c11 */ /* 0x000fe400080f1c07 */
[----:B------:R-:W3:Y:S04]  /*07b0*/  LDG.E.64 R8, desc[UR18][R24.64] ;  /* 0x0000001218087981 */ /* 0x000ee8000c1e1b00 */
[----:B------:R-:W3:Y:S01]  /*07c0*/  LDG.E.64 R6, desc[UR18][R20.64+0x8] ;  /* 0x0000081214067981 */ /* 0x000ee2000c1e1b00 */
[----:B------:R-:W-:-:S03]  /*07d0*/  MOV R27, UR20 ;  /* 0x00000014001b7c02 */ /* 0x000fc60008000f00 */
[----:B------:R-:W4:Y:S02]  /*07e0*/  LDG.E.64 R10, desc[UR18][R20.64+0x10] ;  /* 0x00001012140a7981 */ /* 0x000f24000c1e1b00 */
[----:B------:R-:W-:Y:S02]  /*07f0*/  IMAD.WIDE R26, R27, 0x8, R24 ;  /* 0x000000081b1a7825 */ /* 0x000fe400078e0218 */
[----:B------:R-:W4:Y:S04]  /*0800*/  LDG.E.64 R16, desc[UR18][R20.64+0x18] ;  /* 0x0000181214107981 */ /* 0x000f28000c1e1b00 */
[----:B------:R-:W4:Y:S01]  /*0810*/  LDG.E.64 R14, desc[UR18][R26.64] ;  /* 0x000000121a0e7981 */ /* 0x000f22000c1e1b00 */
[----:B------:R-:W-:-:S04]  /*0820*/  IMAD.U32 R19, RZ, RZ, UR20 ;  /* 0x00000014ff137e24 */ /* 0x000fc8000f8e00ff */
[----:B------:R-:W-:-:S06]  /*0830*/  IMAD.WIDE R18, R19, 0x8, R26 ;  /* 0x0000000813127825 */ /* 0x000fcc00078e021a */
[----:B------:R-:W4:Y:S01]  /*0840*/  LDG.E.64 R18, desc[UR18][R18.64] ;  /* 0x0000001212127981 */ /* 0x000f22000c1e1b00 */
[----:B--2---:R-:W5:Y:S01]  /*0850*/  F2F.F64.F32 R22, R22 ;  /* 0x0000001600167310 */ /* 0x004f620000201800 */
[----:B------:R-:W-:Y:S01]  /*0860*/  UIADD3 UR4, UPT, UPT, UR4, 0x4, URZ ;  /* 0x0000000404047890 */ /* 0x000fe2000fffe0ff */
[----:B-----5:R-:W-:-:S10]  /*0870*/  DFMA R2, R4, R2, R22 ;  /* 0x000000020402722b */ /* 0x020fd40000000016 */
[----:B------:R-:W0:Y:S08]  /*0880*/  F2F.F32.F64 R2, R2 ;  /* 0x0000000200027310 */ /* 0x000e300000301000 */
[----:B0-----:R-:W3:Y:S02]  /*0890*/  F2F.F64.F32 R4, R2 ;  /* 0x0000000200047310 */ /* 0x001ee40000201800 */
[----:B---3--:R-:W-:-:S10]  /*08a0*/  DFMA R4, R6, R8, R4 ;  /* 0x000000080604722b */ /* 0x008fd40000000004 */
[----:B------:R-:W0:Y:S08]  /*08b0*/  F2F.F32.F64 R4, R4 ;  /* 0x0000000400047310 */ /* 0x000e300000301000 */
[----:B0-----:R-:W4:Y:S02]  /*08c0*/  F2F.F64.F32 R6, R4 ;  /* 0x0000000400067310 */ /* 0x001f240000201800 */
[----:B----4-:R-:W-:-:S10]  /*08d0*/  DFMA R6, R10, R14, R6 ;  /* 0x0000000e0a06722b */ /* 0x010fd40000000006 */
[----:B------:R-:W0:Y:S08]  /*08e0*/  F2F.F32.F64 R6, R6 ;  /* 0x0000000600067310 */ /* 0x000e300000301000 */
[----:B0-----:R-:W0:Y:S02]  /*08f0*/  F2F.F64.F32 R8, R6 ;  /* 0x0000000600087310 */ /* 0x001e240000201800 */
[----:B0-----:R-:W-:-:S06]  /*0900*/  DFMA R8, R16, R18, R8 ;  /* 0x000000121008722b */ /* 0x001fcc0000000008 */
[----:B------:R3:W4:Y:S05]  /*0910*/  F2F.F32.F64 R22, R8 ;  /* 0x0000000800167310 */ /* 0x00072a0000301000 */
.L_x_8:
[----:B------:R-:W-:Y:S05]  /*0920*/  BRA.U !UP1, `(.L_x_7) ;  /* 0x0000000109a87547 */ /* 0x000fea000b800000 */
[----:B------:R-:W-:Y:S02]  /*0930*/  UISETP.NE.AND UP0, UPT, UR5, 0x1, UPT ;  /* 0x000000010500788c */ /* 0x000fe4000bf05270 */
[----:B------:R-:W-:-:S04]  /*0940*/  ULOP3.LUT UR6, UR20, 0x1, URZ, 0xc0, !UPT ;  /* 0x0000000114067892 */ /* 0x000fc8000f8ec0ff */
[----:B------:R-:W-:-:S03]  /*0950*/  UISETP.NE.U32.AND UP1, UPT, UR6, 0x1, UPT ;  /* 0x000000010600788c */ /* 0x000fc6000bf25070 */
[----:B------:R-:W-:Y:S08]  /*0960*/  BRA.U !UP0, `(.L_x_9) ;  /* 0x0000000108647547 */ /* 0x000ff0000b800000 */
[----:B------:R-:W5:Y:S01]  /*0970*/  LDC.64 R2, c[0x0][0x380] ;  /* 0x0000e000ff027b82 */ /* 0x000f620000000a00 */
[----:B------:R-:W-:Y:S01]  /*0980*/  MOV R6, UR4 ;  /* 0x0000000400067c02 */ /* 0x000fe20008000f00 */
[----:B------:R-:W2:Y:S01]  /*0990*/  LDCU.64 UR6, c[0x0][0x380] ;  /* 0x00007000ff0677ac */ /* 0x000ea20008000a00 */
[----:B------:R-:W-:-:S03]  /*09a0*/  IADD3 R7, PT, PT, R0, UR4, RZ ;  /* 0x0000000400077c10 */ /* 0x000fc6000fffe0ff */
[----:B---3--:R-:W-:Y:S02]  /*09b0*/  IMAD R9, R6, UR20, R13 ;  /* 0x0000001406097c24 */ /* 0x008fe4000f8e020d */
[----:B-1----:R-:W1:Y:S01]  /*09c0*/  LDC.64 R4, c[0x0][0x388] ;  /* 0x0000e200ff047b82 */ /* 0x002e620000000a00 */
[----:B-----5:R-:W-:-:S06]  /*09d0*/  IMAD.WIDE.U32 R2, R7, 0x8, R2 ;  /* 0x0000000807027825 */ /* 0x020fcc00078e0002 */
[----:B0-----:R-:W3:Y:S01]  /*09e0*/  LDG.E.64 R2, desc[UR18][R2.64] ;  /* 0x0000001202027981 */ /* 0x001ee2000c1e1b00 */
[----:B-1----:R-:W-:-:S05]  /*09f0*/  IMAD.WIDE R4, R9, 0x8, R4 ;  /* 0x0000000809047825 */ /* 0x002fca00078e0204 */
[----:B------:R-:W3:Y:S01]  /*0a00*/  LDG.E.64 R6, desc[UR18][R4.64] ;  /* 0x0000001204067981 */ /* 0x000ee2000c1e1b00 */
[----:B------:R-:W-:Y:S01]  /*0a10*/  IADD3 R9, P0, PT, R0, UR4, RZ ;  /* 0x0000000400097c10 */ /* 0x000fe2000ff1e0ff */
[----:B------:R-:W-:-:S03]  /*0a20*/  IMAD.U32 R11, RZ, RZ, UR20 ;  /* 0x00000014ff0b7e24 */ /* 0x000fc6000f8e00ff */
[----:B------:R-:W-:Y:S02]  /*0a30*/  IADD3.X R10, PT, PT, RZ, RZ, RZ, P0, !PT ;  /* 0x000000ffff0a7210 */ /* 0x000fe400007fe4ff */
[----:B--2---:R-:W-:-:S04]  /*0a40*/  LEA R8, P0, R9, UR6, 0x3 ;  /* 0x0000000609087c11 */ /* 0x004fc8000f8018ff */
[----:B------:R-:W-:Y:S01]  /*0a50*/  LEA.HI.X R9, R9, UR7, R10, 0x3, P0 ;  /* 0x0000000709097c11 */ /* 0x000fe200080f1c0a */
[----:B------:R-:W-:-:S05]  /*0a60*/  IMAD.WIDE R10, R11, 0x8, R4 ;  /* 0x000000080b0a7825 */ /* 0x000fca00078e0204 */
[----:B------:R-:W2:Y:S04]  /*0a70*/  LDG.E.64 R8, desc[UR18][R8.64+0x8] ;  /* 0x0000081208087981 */ /* 0x000ea8000c1e1b00 */
[----:B------:R-:W2:Y:S01]  /*0a80*/  LDG.E.64 R10, desc[UR18][R10.64] ;  /* 0x000000120a0a7981 */ /* 0x000ea2000c1e1b00 */
[----:B----4-:R-:W3:Y:S01]  /*0a90*/  F2F.F64.F32 R22, R22 ;  /* 0x0000001600167310 */ /* 0x010ee20000201800 */
[----:B------:R-:W-:Y:S01]  /*0aa0*/  UIADD3 UR4, UPT, UPT, UR4, 0x2, URZ ;  /* 0x0000000204047890 */ /* 0x000fe2000fffe0ff */
[----:B---3--:R-:W-:-:S10]  /*0ab0*/  DFMA R2, R2, R6, R22 ;  /* 0x000000060202722b */ /* 0x008fd40000000016 */
[----:B------:R-:W0:Y:S08]  /*0ac0*/  F2F.F32.F64 R2, R2 ;  /* 0x0000000200027310 */ /* 0x000e300000301000 */
[----:B0-----:R-:W2:Y:S02]  /*0ad0*/  F2F.F64.F32 R4, R2 ;  /* 0x0000000200047310 */ /* 0x001ea40000201800 */
[----:B--2---:R-:W-:-:S06]  /*0ae0*/  DFMA R4, R8, R10, R4 ;  /* 0x0000000a0804722b */ /* 0x004fcc0000000004 */
[----:B------:R0:W1:Y:S05]  /*0af0*/  F2F.F32.F64 R22, R4 ;  /* 0x0000000400167310 */ /* 0x00006a0000301000 */
.L_x_9:
[----:B------:R-:W-:Y:S05]  /*0b00*/  BRA.U UP1, `(.L_x_7) ;  /* 0x0000000101307547 */ /* 0x000fea000b800000 */
[----:B------:R-:W5:Y:S01]  /*0b10*/  LDC.64 R2, c[0x0][0x380] ;  /* 0x0000e000ff027b82 */ /* 0x000f620000000a00 */
[----:B------:R-:W-:Y:S02]  /*0b20*/  MOV R6, UR4 ;  /* 0x0000000400067c02 */ /* 0x000fe40008000f00 */
[----:B------:R-:W-:-:S03]  /*0b30*/  IADD3 R7, PT, PT, R0, UR4, RZ ;  /* 0x0000000400077c10 */ /* 0x000fc6000fffe0ff */
[----:B---3--:R-:W-:Y:S02]  /*0b40*/  IMAD R9, R6, UR20, R13 ;  /* 0x0000001406097c24 */ /* 0x008fe4000f8e020d */
[----:B01----:R-:W0:Y:S01]  /*0b50*/  LDC.64 R4, c[0x0][0x388] ;  /* 0x0000e200ff047b82 */ /* 0x003e220000000a00 */
[----:B-----5:R-:W-:-:S06]  /*0b60*/  IMAD.WIDE.U32 R2, R7, 0x8, R2 ;  /* 0x0000000807027825 */ /* 0x020fcc00078e0002 */
[----:B------:R-:W3:Y:S01]  /*0b70*/  LDG.E.64 R2, desc[UR18][R2.64] ;  /* 0x0000001202027981 */ /* 0x000ee2000c1e1b00 */
[----:B0-----:R-:W-:-:S06]  /*0b80*/  IMAD.WIDE R4, R9, 0x8, R4 ;  /* 0x0000000809047825 */ /* 0x001fcc00078e0204 */
[----:B------:R-:W3:Y:S01]  /*0b90*/  LDG.E.64 R4, desc[UR18][R4.64] ;  /* 0x0000001204047981 */ /* 0x000ee2000c1e1b00 */
[----:B--2-4-:R-:W3:Y:S02]  /*0ba0*/  F2F.F64.F32 R6, R22 ;  /* 0x0000001600067310 */ /* 0x014ee40000201800 */
[----:B---3--:R-:W-:-:S06]  /*0bb0*/  DFMA R6, R2, R4, R6 ;  /* 0x000000040206722b */ /* 0x008fcc0000000006 */
[----:B------:R0:W1:Y:S05]  /*0bc0*/  F2F.F32.F64 R22, R6 ;  /* 0x0000000600167310 */ /* 0x00006a0000301000 */
.L_x_7:
[----:B------:R-:W5:Y:S01]  /*0bd0*/  LDC.64 R2, c[0x0][0x390] ;  /* 0x0000e400ff027b82 */ /* 0x000f620000000a00 */
[----:B-12-4-:R-:W0:Y:S01]  /*0be0*/  F2F.F64.F32 R22, R22 ;  /* 0x0000001600167310 */ /* 0x016e220000201800 */
[----:B------:R-:W-:-:S05]  /*0bf0*/  IADD3 R13, PT, PT, R13, R0, RZ ;  /* 0x000000000d0d7210 */ /* 0x000fca0007ffe0ff */
[----:B-----5:R-:W-:-:S05]  /*0c00*/  IMAD.WIDE R2, R13, 0x8, R2 ;  /* 0x000000080d027825 */ /* 0x020fca00078e0202 */
[----:B0-----:R-:W-:Y:S01]  /*0c10*/  STG.E.64 desc[UR18][R2.64], R22 ;  /* 0x0000001602007986 */ /* 0x001fe2000c101b12 */
[----:B------:R-:W-:Y:S05]  /*0c20*/  EXIT ;  /* 0x000000000000794d */ /* 0x000fea0003800000 */
.L_x_10:
        /* <DEDUP_REMOVED lines=13> */
.L_x_17:


//--------------------- .text._Z14matmul_naive_1PdS_S_i --------------------------
	.section	.text._Z14matmul_naive_1PdS_S_i,"ax",@progbits
	.align	128
        .global         _Z14matmul_naive_1PdS_S_i
        .type           _Z14matmul_naive_1PdS_S_i,@function
        .size           _Z14matmul_naive_1PdS_S_i,(.L_x_18 - _Z14matmul_naive_1PdS_S_i)
        .other          _Z14matmul_naive_1PdS_S_i,@"STO_CUDA_ENTRY STV_DEFAULT"
_Z14matmul_naive_1PdS_S_i:
.text._Z14matmul_naive_1PdS_S_i:
[----:B------:R-:W-:Y:S01]  /*0000*/  LDC R1, c[0x0][0x37c] ;  /* 0x0000df00ff017b82 */ /* 0x000fe20000000800 */
[----:B------:R-:W0:Y:S07]  /*0010*/  S2R R3, SR_TID.X ;  /* 0x0000000000037919 */ /* 0x000e2e0000002100 */
[----:B------:R-:W1:Y:S01]  /*0020*/  S2UR UR4, SR_CTAID.Y ;  /* 0x00000000000479c3 */ /* 0x000e620000002600 */
[----:B------:R-:W2:Y:S07]  /*0030*/  S2R R9, SR_TID.Y ;  /* 0x0000000000097919 */ /* 0x000eae0000002200 */
[----:B------:R-:W0:Y:S08]  /*0040*/  S2UR UR6, SR_CTAID.X ;  /* 0x00000000000679c3 */ /* 0x000e300000002500 */
[----:B------:R-:W0:Y:S01]  /*0050*/  LDC R6, c[0x0][0x360] ;  /* 0x0000d800ff067b82 */ /* 0x000e220000000800 */
[----:B------:R-:W1:Y:S07]  /*0060*/  LDCU UR5, c[0x0][0x364] ;  /* 0x00006c80ff0577ac */ /* 0x000e6e0008000800 */
[----:B------:R-:W3:Y:S01]  /*0070*/  LDC R2, c[0x0][0x398] ;  /* 0x0000e600ff027b82 */ /* 0x000ee20000000800 */
[----:B-1----:R-:W-:Y:S01]  /*0080*/  UIMAD UR4, UR4, UR5, URZ ;  /* 0x00000005040472a4 */ /* 0x002fe2000f8e02ff */
[----:B0-----:R-:W-:-:S05]  /*0090*/  IMAD R6, R6, UR6, R3 ;  /* 0x0000000606067c24 */ /* 0x001fca000f8e0203 */
[----:B--2---:R-:W-:-:S04]  /*00a0*/  IADD3 R3, PT, PT, R9, UR4, RZ ;  /* 0x0000000409037c10 */ /* 0x004fc8000fffe0ff */
[----:B------:R-:W-:-:S04]  /*00b0*/  VIMNMX R5, PT, PT, R6, R3, !PT ;  /* 0x0000000306057248 */ /* 0x000fc80007fe0100 */
[----:B---3--:R-:W-:-:S13]  /*00c0*/  ISETP.GE.AND P0, PT, R5, R2, PT ;  /* 0x000000020500720c */ /* 0x008fda0003f06270 */
[----:B------:R-:W-:Y:S05]  /*00d0*/  @P0 EXIT ;  /* 0x000000000000094d */ /* 0x000fea0003800000 */
[C---:B------:R-:W-:Y:S01]  /*00e0*/  ISETP.GE.U32.AND P1, PT, R2.reuse, 0x8, PT ;  /* 0x000000080200780c */ /* 0x040fe20003f26070 */
[----:B------:R-:W0:Y:S01]  /*00f0*/  LDCU.64 UR6, c[0x0][0x358] ;  /* 0x00006b00ff0677ac */ /* 0x000e220008000a00 */
[----:B------:R-:W-:Y:S01]  /*0100*/  LOP3.LUT R4, R2, 0x7, RZ, 0xc0, !PT ;  /* 0x0000000702047812 */ /* 0x000fe200078ec0ff */
[----:B------:R-:W-:Y:S02]  /*0110*/  HFMA2 R26, -RZ, RZ, 0, 0 ;  /* 0x00000000ff1a7431 */ /* 0x000fe400000001ff */
[----:B------:R-:W-:Y:S01]  /*0120*/  IMAD R6, R6, R2, RZ ;  /* 0x0000000206067224 */ /* 0x000fe200078e02ff */
[----:B------:R-:W-:Y:S02]  /*0130*/  MOV R7, RZ ;  /* 0x000000ff00077202 */ /* 0x000fe40000000f00 */
[----:B------:R-:W-:-:S05]  /*0140*/  ISETP.NE.AND P0, PT, R4, RZ, PT ;  /* 0x000000ff0400720c */ /* 0x000fca0003f05270 */
[----:B------:R-:W-:Y:S08]  /*0150*/  @!P1 BRA `(.L_x_11) ;  /* 0x00000004002c9947 */ /* 0x000ff00003800000 */
[C---:B------:R-:W-:Y:S01]  /*0160*/  LOP3.LUT R7, R2.reuse, 0x7ffffff8, RZ, 0xc0, !PT ;  /* 0x7ffffff802077812 */ /* 0x040fe200078ec0ff */
[C---:B------:R-:W-:Y:S01]  /*0170*/  IMAD R11, R2.reuse, 0x3, R3 ;  /* 0x00000003020b7824 */ /* 0x040fe200078e0203 */
[C---:B------:R-:W-:Y:S01]  /*0180*/  IADD3 R24, PT, PT, R2.reuse, UR4, R9 ;  /* 0x0000000402187c10 */ /* 0x040fe2000fffe009 */
[C-C-:B------:R-:W-:Y:S01]  /*0190*/  IMAD R9, R2.reuse, 0x2, R3.reuse ;  /* 0x0000000202097824 */ /* 0x140fe200078e0203 */
[CC--:B------:R-:W-:Y:S01]  /*01a0*/  LEA R25, R2.reuse, R3.reuse, 0x2 ;  /* 0x0000000302197211 */ /* 0x0c0fe200078e10ff */
[C-C-:B------:R-:W-:Y:S01]  /*01b0*/  IMAD R27, R2.reuse, 0x5, R3.reuse ;  /* 0x00000005021b7824 */ /* 0x140fe200078e0203 */
[----:B------:R-:W-:Y:S01]  /*01c0*/  MOV R26, RZ ;  /* 0x000000ff001a7202 */ /* 0x000fe20000000f00 */
[C-C-:B------:R-:W-:Y:S01]  /*01d0*/  IMAD R29, R2.reuse, 0x6, R3.reuse ;  /* 0x00000006021d7824 */ /* 0x140fe200078e0203 */
[----:B------:R-:W-:Y:S01]  /*01e0*/  MOV R5, R3 ;  /* 0x0000000300057202 */ /* 0x000fe20000000f00 */
[----:B------:R-:W-:Y:S01]  /*01f0*/  IMAD R8, R2, 0x7, R3 ;  /* 0x0000000702087824 */ /* 0x000fe200078e0203 */
[----:B------:R-:W-:Y:S01]  /*0200*/  IADD3 R0, PT, PT, -R7, RZ, RZ ;  /* 0x000000ff07007210 */ /* 0x000fe20007ffe1ff */
[----:B------:R-:W-:-:S07]  /*0210*/  IMAD.MOV.U32 R10, RZ, RZ, R6 ;  /* 0x000000ffff0a7224 */ /* 0x000fce00078e0006 */
.L_x_12:
[----:B-1----:R-:W1:Y:S08]  /*0220*/  LDC.64 R12, c[0x0][0x380] ;  /* 0x0000e000ff0c7b82 */ /* 0x002e700000000a00 */
[----:B--2---:R-:W2:Y:S01]  /*0230*/  LDC.64 R20, c[0x0][0x388] ;  /* 0x0000e200ff147b82 */ /* 0x004ea20000000a00 */
[----:B-1----:R-:W-:-:S05]  /*0240*/  IMAD.WIDE R12, R10, 0x8, R12 ;  /* 0x000000080a0c7825 */ /* 0x002fca00078e020c */
[----:B0-----:R-:W3:Y:S01]  /*0250*/  LDG.E.64 R16, desc[UR6][R12.64] ;  /* 0x000000060c107981 */ /* 0x001ee2000c1e1b00 */
[----:B--2---:R-:W-:-:S05]  /*0260*/  IMAD.WIDE.U32 R18, R5, 0x8, R20 ;  /* 0x0000000805127825 */ /* 0x004fca00078e0014 */
[----:B------:R0:W3:Y:S02]  /*0270*/  LDG.E.64 R14, desc[UR6][R18.64] ;  /* 0x00000006120e7981 */ /* 0x0000e4000c1e1b00 */
[----:B0-----:R-:W3:Y:S02]  /*0280*/  F2F.F64.F32 R18, R26 ;  /* 0x0000001a00127310 */ /* 0x001ee40000201800 */
[----:B---3--:R-:W-:Y:S01]  /*0290*/  DFMA R18, R16, R14, R18 ;  /* 0x0000000e1012722b */ /* 0x008fe20000000012 */
[--C-:B------:R-:W-:Y:S01]  /*02a0*/  IMAD.WIDE.U32 R14, R24, 0x8, R20.reuse ;  /* 0x00000008180e7825 */ /* 0x100fe200078e0014 */
[----:B------:R-:W2:Y:S05]  /*02b0*/  LDG.E.64 R16, desc[UR6][R12.64+0x8] ;  /* 0x000008060c107981 */ /* 0x000eaa000c1e1b00 */
[----:B------:R-:W2:Y:S01]  /*02c0*/  LDG.E.64 R14, desc[UR6][R14.64] ;  /* 0x000000060e0e7981 */ /* 0x000ea2000c1e1b00 */
[----:B------:R-:W0:Y:S08]  /*02d0*/  F2F.F32.F64 R28, R18 ;  /* 0x00000012001c7310 */ /* 0x000e300000301000 */
[----:B0-----:R-:W2:Y:S02]  /*02e0*/  F2F.F64.F32 R22, R28 ;  /* 0x0000001c00167310 */ /* 0x001ea40000201800 */
[----:B--2---:R-:W-:Y:S01]  /*02f0*/  DFMA R22, R16, R14, R22 ;  /* 0x0000000e1016722b */ /* 0x004fe20000000016 */
[--C-:B------:R-:W-:Y:S01]  /*0300*/  IMAD.WIDE.U32 R14, R9, 0x8, R20.reuse ;  /* 0x00000008090e7825 */ /* 0x100fe200078e0014 */
[----:B------:R-:W2:Y:S05]  /*0310*/  LDG.E.64 R16, desc[UR6][R12.64+0x10] ;  /* 0x000010060c107981 */ /* 0x000eaa000c1e1b00 */
[----:B------:R-:W2:Y:S03]  /*0320*/  LDG.E.64 R14, desc[UR6][R14.64] ;  /* 0x000000060e0e7981 */ /* 0x000ea6000c1e1b00 */
[----:B------:R-:W0:Y:S08]  /*0330*/  F2F.F32.F64 R22, R22 ;  /* 0x0000001600167310 */ /* 0x000e300000301000 */
[----:B0-----:R-:W2:Y:S02]  /*0340*/  F2F.F64.F32 R18, R22 ;  /* 0x0000001600127310 */ /* 0x001ea40000201800 */
[----:B--2---:R-:W-:Y:S01]  /*0350*/  DFMA R18, R16, R14, R18 ;  /* 0x0000000e1012722b */ /* 0x004fe20000000012 */
        /* <DEDUP_REMOVED lines=8> */
[----:B------:R-:W2:Y:S01]  /*03e0*/  LDG.E.64 R14, desc[UR6][R14.64] ;  /* 0x000000060e0e7981 */ /* 0x000ea2000c1e1b00 */
[----:B------:R0:W1:Y:S03]  /*03f0*/  F2F.F32.F64 R28, R18 ;  /* 0x00000012001c7310 */ /* 0x0000660000301000 */
[----:B0-----:R-:W3:Y:S05]  /*0400*/  LDG.E.64 R18, desc[UR6][R12.64+0x28] ;  /* 0x000028060c127981 */ /* 0x001eea000c1e1b00 */
[----:B-1----:R-:W2:Y:S02]  /*0410*/  F2F.F64.F32 R22, R28 ;  /* 0x0000001c00167310 */ /* 0x002ea40000201800 */
[----:B--2---:R-:W-:Y:S01]  /*0420*/  DFMA R22, R16, R14, R22 ;  /* 0x0000000e1016722b */ /* 0x004fe20000000016 */
[----:B------:R-:W-:-:S06]  /*0430*/  IMAD.WIDE.U32 R16, R27, 0x8, R20 ;  /* 0x000000081b107825 */ /* 0x000fcc00078e0014 */
[----:B------:R-:W3:Y:S01]  /*0440*/  LDG.E.64 R16, desc[UR6][R16.64] ;  /* 0x0000000610107981 */ /* 0x000ee2000c1e1b00 */
[----:B------:R0:W1:Y:S03]  /*0450*/  F2F.F32.F64 R26, R22 ;  /* 0x00000016001a7310 */ /* 0x0000660000301000 */
[----:B0-----:R-:W2:Y:S05]  /*0460*/  LDG.E.64 R22, desc[UR6][R12.64+0x38] ;  /* 0x000038060c167981 */ /* 0x001eaa000c1e1b00 */
[----:B-1----:R-:W3:Y:S02]  /*0470*/  F2F.F64.F32 R14, R26 ;  /* 0x0000001a000e7310 */ /* 0x002ee40000201800 */
[----:B---3--:R-:W-:Y:S01]  /*0480*/  DFMA R14, R18, R16, R14 ;  /* 0x00000010120e722b */ /* 0x008fe2000000000e */
[--C-:B------:R-:W-:Y:S01]  /*0490*/  IMAD.WIDE.U32 R16, R29, 0x8, R20.reuse ;  /* 0x000000081d107825 */ /* 0x100fe200078e0014 */
[----:B------:R-:W3:Y:S05]  /*04a0*/  LDG.E.64 R18, desc[UR6][R12.64+0x30] ;  /* 0x000030060c127981 */ /* 0x000eea000c1e1b00 */
[----:B------:R-:W3:Y:S01]  /*04b0*/  LDG.E.64 R16, desc[UR6][R16.64] ;  /* 0x0000000610107981 */ /* 0x000ee2000c1e1b00 */
[----:B------:R-:W-:-:S06]  /*04c0*/  IMAD.WIDE.U32 R20, R8, 0x8, R20 ;  /* 0x0000000808147825 */ /* 0x000fcc00078e0014 */
[----:B------:R-:W2:Y:S01]  /*04d0*/  LDG.E.64 R20, desc[UR6][R20.64] ;  /* 0x0000000614147981 */ /* 0x000ea2000c1e1b00 */
[----:B------:R-:W0:Y:S08]  /*04e0*/  F2F.F32.F64 R28, R14 ;  /* 0x0000000e001c7310 */ /* 0x000e300000301000 */
[----:B0-----:R-:W3:Y:S01]  /*04f0*/  F2F.F64.F32 R14, R28 ;  /* 0x0000001c000e7310 */ /* 0x001ee20000201800 */
[----:B------:R-:W-:-:S05]  /*0500*/  VIADD R0, R0, 0x8 ;  /* 0x0000000800007836 */ /* 0x000fca0000000000 */
[----:B------:R-:W-:Y:S01]  /*0510*/  ISETP.NE.AND P1, PT, R0, RZ, PT ;  /* 0x000000ff0000720c */ /* 0x000fe20003f25270 */
[----:B------:R-:W-:Y:S01]  /*0520*/  IMAD R9, R2, 0x8, R9 ;  /* 0x0000000802097824 */ /* 0x000fe200078e0209 */
[----:B------:R-:W-:Y:S01]  /*0530*/  IADD3 R10, PT, PT, R10, 0x8, RZ ;  /* 0x000000080a0a7810 */ /* 0x000fe20007ffe0ff */
[C---:B------:R-:W-:Y:S01]  /*0540*/  IMAD R29, R2.reuse, 0x8, R29 ;  /* 0x00000008021d7824 */ /* 0x040fe200078e021d */
[C---:B------:R-:W-:Y:S02]  /*0550*/  LEA R5, R2.reuse, R5, 0x3 ;  /* 0x0000000502057211 */ /* 0x040fe400078e18ff */
[C---:B------:R-:W-:Y:S02]  /*0560*/  LEA R24, R2.reuse, R24, 0x3 ;  /* 0x0000001802187211 */ /* 0x040fe400078e18ff */
[C---:B------:R-:W-:Y:S02]  /*0570*/  LEA R11, R2.reuse, R11, 0x3 ;  /* 0x0000000b020b7211 */ /* 0x040fe400078e18ff */
[----:B------:R-:W-:-:S02]  /*0580*/  LEA R25, R2, R25, 0x3 ;  /* 0x0000001902197211 */ /* 0x000fc400078e18ff */
[C---:B------:R-:W-:Y:S02]  /*0590*/  LEA R27, R2.reuse, R27, 0x3 ;  /* 0x0000001b021b7211 */ /* 0x040fe400078e18ff */
[----:B------:R-:W-:Y:S01]  /*05a0*/  LEA R8, R2, R8, 0x3 ;  /* 0x0000000802087211 */ /* 0x000fe200078e18ff */
[----:B---3--:R-:W-:-:S10]  /*05b0*/  DFMA R14, R18, R16, R14 ;  /* 0x00000010120e722b */ /* 0x008fd4000000000e */
[----:B------:R-:W0:Y:S08]  /*05c0*/  F2F.F32.F64 R14, R14 ;  /* 0x0000000e000e7310 */ /* 0x000e300000301000 */
[----:B0-----:R-:W2:Y:S02]  /*05d0*/  F2F.F64.F32 R18, R14 ;  /* 0x0000000e00127310 */ /* 0x001ea40000201800 */
[----:B--2---:R-:W-:-:S06]  /*05e0*/  DFMA R18, R22, R20, R18 ;  /* 0x000000141612722b */ /* 0x004fcc0000000012 */
[----:B------:R1:W2:Y:S01]  /*05f0*/  F2F.F32.F64 R26, R18 ;  /* 0x00000012001a7310 */ /* 0x0002a20000301000 */
[----:B------:R-:W-:Y:S05]  /*0600*/  @P1 BRA `(.L_x_12) ;  /* 0xfffffffc00041947 */ /* 0x000fea000383ffff */
.L_x_11:
[----:B------:R-:W-:Y:S05]  /*0610*/  @!P0 BRA `(.L_x_13) ;  /* 0x00000004001c8947 */ /* 0x000fea0003800000 */
[----:B------:R-:W-:Y:S02]  /*0620*/  ISETP.GE.U32.AND P0, PT, R4, 0x4, PT ;  /* 0x000000040400780c */ /* 0x000fe40003f06070 */
[----:B------:R-:W-:-:S04]  /*0630*/  LOP3.LUT R0, R2, 0x3, RZ, 0xc0, !PT ;  /* 0x0000000302007812 */ /* 0x000fc800078ec0ff */
[----:B------:R-:W-:-:S07]  /*0640*/  ISETP.NE.AND P1, PT, R0, RZ, PT ;  /* 0x000000ff0000720c */ /* 0x000fce0003f25270 */
[----:B------:R-:W-:Y:S06]  /*0650*/  @!P0 BRA `(.L_x_14) ;  /* 0x0000000000848947 */ /* 0x000fec0003800000 */
[----:B------:R-:W3:Y:S01]  /*0660*/  LDC.64 R20, c[0x0][0x388] ;  /* 0x0000e200ff147b82 */ /* 0x000ee20000000a00 */
[----:B------:R-:W-:Y:S01]  /*0670*/  IADD3 R5, PT, PT, R6, R7, RZ ;  /* 0x0000000706057210 */ /* 0x000fe20007ffe0ff */
[----:B------:R-:W-:-:S06]  /*0680*/  IMAD R11, R7, R2, R3 ;  /* 0x00000002070b7224 */ /* 0x000fcc00078e0203 */
[----:B-1----:R-:W1:Y:S01]  /*0690*/  LDC.64 R18, c[0x0][0x380] ;  /* 0x0000e000ff127b82 */ /* 0x002e620000000a00 */
[----:B---3--:R-:W-:-:S06]  /*06a0*/  IMAD.WIDE.U32 R8, R11, 0x8, R20 ;  /* 0x000000080b087825 */ /* 0x008fcc00078e0014 */
[----:B0-----:R-:W3:Y:S01]  /*06b0*/  LDG.E.64 R8, desc[UR6][R8.64] ;  /* 0x0000000608087981 */ /* 0x001ee2000c1e1b00 */
[----:B-1----:R-:W-:-:S05]  /*06c0*/  IMAD.WIDE R18, R5, 0x8, R18 ;  /* 0x0000000805127825 */ /* 0x002fca00078e0212 */
[----:B------:R-:W3:Y:S01]  /*06d0*/  LDG.E.64 R4, desc[UR6][R18.64] ;  /* 0x0000000612047981 */ /* 0x000ee2000c1e1b00 */
[----:B------:R-:W-:-:S03]  /*06e0*/  IADD3 R15, PT, PT, R11, R2, RZ ;  /* 0x000000020b0f7210 */ /* 0x000fc60007ffe0ff */
[----:B------:R-:W4:Y:S02]  /*06f0*/  LDG.E.64 R10, desc[UR6][R18.64+0x8] ;  /* 0x00000806120a7981 */ /* 0x000f24000c1e1b00 */
[----:B------:R-:W-:-:S06]  /*0700*/  IMAD.WIDE.U32 R12, R15, 0x8, R20 ;  /* 0x000000080f0c7825 */ /* 0x000fcc00078e0014 */
[----:B------:R-:W4:Y:S01]  /*0710*/  LDG.E.64 R12, desc[UR6][R12.64] ;  /* 0x000000060c0c7981 */ /* 0x000f22000c1e1b00 */
[----:B------:R-:W-:-:S03]  /*0720*/  IMAD.IADD R23, R15, 0x1, R2 ;  /* 0x000000010f177824 */ /* 0x000fc600078e0202 */
[----:B------:R-:W5:Y:S01]  /*0730*/  LDG.E.64 R14, desc[UR6][R18.64+0x10] ;  /* 0x00001006120e7981 */ /* 0x000f62000c1e1b00 */
[----:B------:R-:W-:-:S06]  /*0740*/  IMAD.WIDE.U32 R16, R23, 0x8, R20 ;  /* 0x0000000817107825 */ /* 0x000fcc00078e0014 */
[----:B------:R-:W5:Y:S01]  /*0750*/  LDG.E.64 R16, desc[UR6][R16.64] ;  /* 0x0000000610107981 */ /* 0x000f62000c1e1b00 */
[----:B------:R-:W-:-:S05]  /*0760*/  IADD3 R23, PT, PT, R23, R2, RZ ;  /* 0x0000000217177210 */ /* 0x000fca0007ffe0ff */
[----:B------:R-:W-:Y:S02]  /*0770*/  IMAD.WIDE.U32 R20, R23, 0x8, R20 ;  /* 0x0000000817147825 */ /* 0x000fe400078e0014 */
[----:B------:R-:W5:Y:S04]  /*0780*/  LDG.E.64 R22, desc[UR6][R18.64+0x18] ;  /* 0x0000180612167981 */ /* 0x000f68000c1e1b00 */
[----:B------:R-:W5:Y:S01]  /*0790*/  LDG.E.64 R20, desc[UR6][R20.64] ;  /* 0x0000000614147981 */ /* 0x000f62000c1e1b00 */
[----:B--2---:R-:W3:Y:S01]  /*07a0*/  F2F.F64.F32 R26, R26 ;  /* 0x0000001a001a7310 */ /* 0x004ee20000201800 */
[----:B------:R-:W-:Y:S01]  /*07b0*/  IADD3 R7, PT, PT, R7, 0x4, RZ ;  /* 0x0000000407077810 */ /* 0x000fe20007ffe0ff */
[----:B---3--:R-:W-:-:S10]  /*07c0*/  DFMA R4, R4, R8, R26 ;  /* 0x000000080404722b */ /* 0x008fd4000000001a */
[----:B------:R-:W0:Y:S08]  /*07d0*/  F2F.F32.F64 R4, R4 ;  /* 0x0000000400047310 */ /* 0x000e300000301000 */
[----:B0-----:R-:W4:Y:S02]  /*07e0*/  F2F.F64.F32 R8, R4 ;  /* 0x0000000400087310 */ /* 0x001f240000201800 */
[----:B----4-:R-:W-:-:S10]  /*07f0*/  DFMA R8, R10, R12, R8 ;  /* 0x0000000c0a08722b */ /* 0x010fd40000000008 */
[----:B------:R-:W0:Y:S08]  /*0800*/  F2F.F32.F64 R8, R8 ;  /* 0x0000000800087310 */ /* 0x000e300000301000 */
[----:B0-----:R-:W5:Y:S02]  /*0810*/  F2F.F64.F32 R10, R8 ;  /* 0x00000008000a7310 */ /* 0x001f640000201800 */
[----:B-----5:R-:W-:-:S10]  /*0820*/  DFMA R10, R14, R16, R10 ;  /* 0x000000100e0a722b */ /* 0x020fd4000000000a */
[----:B------:R-:W0:Y:S08]  /*0830*/  F2F.F32.F64 R10, R10 ;  /* 0x0000000a000a7310 */ /* 0x000e300000301000 */
[----:B0-----:R-:W0:Y:S02]  /*0840*/  F2F.F64.F32 R12, R10 ;  /* 0x0000000a000c7310 */ /* 0x001e240000201800 */
[----:B0-----:R-:W-:-:S06]  /*0850*/  DFMA R12, R22, R20, R12 ;  /* 0x00000014160c722b */ /* 0x001fcc000000000c */
[----:B------:R3:W4:Y:S05]  /*0860*/  F2F.F32.F64 R26, R12 ;  /* 0x0000000c001a7310 */ /* 0x00072a0000301000 */
.L_x_14:
[----:B------:R-:W-:Y:S05]  /*0870*/  @!P1 BRA `(.L_x_13) ;  /* 0x0000000000849947 */ /* 0x000fea0003800000 */
[----:B------:R-:W5:Y:S01]  /*0880*/  LDC.64 R4, c[0x0][0x380] ;  /* 0x0000e000ff047b82 */ /* 0x000f620000000a00 */
[----:B------:R-:W-:-:S07]  /*0890*/  ISETP.NE.AND P0, PT, R0, 0x1, PT ;  /* 0x000000010000780c */ /* 0x000fce0003f05270 */
[----:B------:R-:W2:Y:S06]  /*08a0*/  LDC.64 R10, c[0x0][0x388] ;  /* 0x0000e200ff0a7b82 */ /* 0x000eac0000000a00 */
[----:B------:R-:W-:Y:S01]  /*08b0*/  @P0 IADD3 R21, PT, PT, R6, R7, RZ ;  /* 0x0000000706150210 */ /* 0x000fe20007ffe0ff */
[----:B---3--:R-:W-:Y:S01]  /*08c0*/  @P0 IMAD R13, R7, R2, R3 ;  /* 0x00000002070d0224 */ /* 0x008fe200078e0203 */
[----:B-1----:R-:W1:Y:S03]  /*08d0*/  LDC.64 R18, c[0x0][0x380] ;  /* 0x0000e000ff127b82 */ /* 0x002e660000000a00 */
[----:B-----5:R-:W-:-:S05]  /*08e0*/  @P0 IMAD.WIDE R20, R21, 0x8, R4 ;  /* 0x0000000815140825 */ /* 0x020fca00078e0204 */
[----:B------:R-:W3:Y:S01]  /*08f0*/  LDC.64 R14, c[0x0][0x388] ;  /* 0x0000e200ff0e7b82 */ /* 0x000ee20000000a00 */
[----:B0-----:R-:W5:Y:S01]  /*0900*/  @P0 LDG.E.64 R8, desc[UR6][R20.64] ;  /* 0x0000000614080981 */ /* 0x001f62000c1e1b00 */
[----:B--2---:R-:W-:-:S06]  /*0910*/  @P0 IMAD.WIDE.U32 R4, R13, 0x8, R10 ;  /* 0x000000080d040825 */ /* 0x004fcc00078e000a */
[----:B------:R-:W5:Y:S01]  /*0920*/  @P0 LDG.E.64 R4, desc[UR6][R4.64] ;  /* 0x0000000604040981 */ /* 0x000f62000c1e1b00 */
[----:B------:R-:W-:-:S04]  /*0930*/  @P0 IMAD.IADD R13, R13, 0x1, R2 ;  /* 0x000000010d0d0824 */ /* 0x000fc800078e0202 */
[----:B------:R-:W-:Y:S02]  /*0940*/  @P0 IMAD.WIDE.U32 R12, R13, 0x8, R10 ;  /* 0x000000080d0c0825 */ /* 0x000fe400078e000a */
[----:B------:R4:W2:Y:S04]  /*0950*/  @P0 LDG.E.64 R10, desc[UR6][R20.64+0x8] ;  /* 0x00000806140a0981 */ /* 0x0008a8000c1e1b00 */
[----:B------:R-:W2:Y:S01]  /*0960*/  @P0 LDG.E.64 R12, desc[UR6][R12.64] ;  /* 0x000000060c0c0981 */ /* 0x000ea2000c1e1b00 */
[----:B------:R-:W-:-:S04]  /*0970*/  LOP3.LUT R0, R2, 0x1, RZ, 0xc0, !PT ;  /* 0x0000000102007812 */ /* 0x000fc800078ec0ff */
[----:B------:R-:W-:Y:S02]  /*0980*/  ISETP.NE.U32.AND P1, PT, R0, 0x1, PT ;  /* 0x000000010000780c */ /* 0x000fe40003f25070 */
[----:B------:R-:W-:-:S11]  /*0990*/  @P0 IADD3 R7, PT, PT, R7, 0x2, RZ ;  /* 0x0000000207070810 */ /* 0x000fd60007ffe0ff */
[----:B------:R-:W-:Y:S01]  /*09a0*/  @!P1 IADD3 R17, PT, PT, R6, R7, RZ ;  /* 0x0000000706119210 */ /* 0x000fe20007ffe0ff */
[----:B------:R-:W-:-:S04]  /*09b0*/  @!P1 IMAD R7, R7, R2, R3 ;  /* 0x0000000207079224 */ /* 0x000fc800078e0203 */
[----:B-1----:R-:W-:-:S04]  /*09c0*/  @!P1 IMAD.WIDE R18, R17, 0x8, R18 ;  /* 0x0000000811129825 */ /* 0x002fc800078e0212 */
[----:B---3--:R-:W-:Y:S02]  /*09d0*/  @!P1 IMAD.WIDE.U32 R16, R7, 0x8, R14 ;  /* 0x0000000807109825 */ /* 0x008fe400078e000e */
[----:B------:R-:W3:Y:S04]  /*09e0*/  @!P1 LDG.E.64 R14, desc[UR6][R18.64] ;  /* 0x00000006120e9981 */ /* 0x000ee8000c1e1b00 */
[----:B------:R-:W3:Y:S01]  /*09f0*/  @!P1 LDG.E.64 R16, desc[UR6][R16.64] ;  /* 0x0000000610109981 */ /* 0x000ee2000c1e1b00 */
[----:B----4-:R-:W5:Y:S02]  /*0a00*/  @P0 F2F.F64.F32 R20, R26 ;  /* 0x0000001a00140310 */ /* 0x010f640000201800 */
[----:B-----5:R-:W-:-:S10]  /*0a10*/  @P0 DFMA R4, R8, R4, R20 ;  /* 0x000000040804022b */ /* 0x020fd40000000014 */
[----:B------:R-:W0:Y:S08]  /*0a20*/  @P0 F2F.F32.F64 R4, R4 ;  /* 0x0000000400040310 */ /* 0x000e300000301000 */
[----:B0-----:R-:W2:Y:S02]  /*0a30*/  @P0 F2F.F64.F32 R8, R4 ;  /* 0x0000000400080310 */ /* 0x001ea40000201800 */
[----:B--2---:R-:W-:-:S06]  /*0a40*/  @P0 DFMA R8, R10, R12, R8 ;  /* 0x0000000c0a08022b */ /* 0x004fcc0000000008 */
[----:B------:R-:W0:Y:S08]  /*0a50*/  @P0 F2F.F32.F64 R26, R8 ;  /* 0x00000008001a0310 */ /* 0x000e300000301000 */
[----:B0-----:R-:W3:Y:S02]  /*0a60*/  @!P1 F2F.F64.F32 R10, R26 ;  /* 0x0000001a000a9310 */ /* 0x001ee40000201800 */
[----:B---3--:R-:W-:-:S06]  /*0a70*/  @!P1 DFMA R14, R14, R16, R10 ;  /* 0x000000100e0e922b */ /* 0x008fcc000000000a */
[----:B------:R0:W1:Y:S05]  /*0a80*/  @!P1 F2F.F32.F64 R26, R14 ;  /* 0x0000000e001a9310 */ /* 0x00006a0000301000 */
.L_x_13:
[----:B------:R-:W5:Y:S01]  /*0a90*/  LDC.64 R4, c[0x0][0x390] ;  /* 0x0000e400ff047b82 */ /* 0x000f620000000a00 */
[----:B-12-4-:R-:W0:Y:S01]  /*0aa0*/  F2F.F64.F32 R26, R26 ;  /* 0x0000001a001a7310 */ /* 0x016e220000201800 */
[----:B------:R-:W-:-:S05]  /*0ab0*/  IADD3 R3, PT, PT, R3, R6, RZ ;  /* 0x0000000603037210 */ /* 0x000fca0007ffe0ff */
[----:B-----5:R-:W-:-:S05]  /*0ac0*/  IMAD.WIDE R2, R3, 0x8, R4 ;  /* 0x0000000803027825 */ /* 0x020fca00078e0204 */
[----:B0-----:R-:W-:Y:S01]  /*0ad0*/  STG.E.64 desc[UR6][R2.64], R26 ;  /* 0x0000001a02007986 */ /* 0x001fe2000c101b06 */
[----:B------:R-:W-:Y:S05]  /*0ae0*/  EXIT ;  /* 0x000000000000794d */ /* 0x000fea0003800000 */
.L_x_15:
        /* <DEDUP_REMOVED lines=9> */
.L_x_18:


//--------------------- .nv.shared._Z12matmul_blockPdS_S_i --------------------------
	.section	.nv.shared._Z12matmul_blockPdS_S_i,"aw",@nobits
	.sectionflags	@""
	.align	8
.nv.shared._Z12matmul_blockPdS_S_i:
	.zero		1120


//--------------------- .nv.shared.reserved.0     --------------------------
	.section	.nv.shared.reserved.0,"aw",@nobits
	.weak		__nv_reservedSMEM_offset_0_alias
	.size		__nv_reservedSMEM_offset_0_alias, 0, 64
	.other		__nv_reservedSMEM_offset_0_alias,@"STO_CUDA_RESERVED_SHARED STV_DEFAULT"
__nv_reservedSMEM_offset_0_alias:
	.zero		0
	.zero		64


//--------------------- .nv.constant0._Z12matmul_blockPdS_S_i --------------------------
	.section	.nv.constant0._Z12matmul_blockPdS_S_i,"a",@progbits
	.sectionflags	@""
	.align	4
.nv.constant0._Z12matmul_blockPdS_S_i:
	.zero		924


//--------------------- .nv.constant0._Z14matmul_naive_2PdS_S_i --------------------------
	.section	.nv.constant0._Z14matmul_naive_2PdS_S_i,"a",@progbits
	.sectionflags	@""
	.align	4
.nv.constant0._Z14matmul_naive_2PdS_S_i:
	.zero		924


//--------------------- .nv.constant0._Z14matmul_naive_1PdS_S_i --------------------------
	.section	.nv.constant0._Z14matmul_naive_1PdS_S_i,"a",@progbits
	.sectionflags	@""
	.align	4
.nv.constant0._Z14matmul_naive_1PdS_S_i:
	.zero		924


//--------------------- SYMBOLS --------------------------

	.type		.nv.reservedSmem.offset0,@object
	.size		.nv.reservedSmem.offset0,0x4
	.type		.nv.reservedSmem.cap,@object
	.size		.nv.reservedSmem.cap,0x4
